//
// Generated by NVIDIA NVVM Compiler
//
// Compiler Build ID: CL-36424714
// Cuda compilation tools, release 13.0, V13.0.88
// Based on NVVM 20.0.0
//

.version 9.0
.target sm_100
.address_size 64

	// .globl	_Z7softmaxPfS_S_S_i
// _ZZ7softmaxPfS_S_S_iE2s1 has been demoted
// _ZZ7softmaxPfS_S_S_iE2s2 has been demoted
// _ZZ7softmaxPfS_S_S_iE2s3 has been demoted
// _ZZ7softmaxPfS_S_S_iE2s4 has been demoted

.visible .entry _Z7softmaxPfS_S_S_i(
	.param .u64 .ptr .align 1 _Z7softmaxPfS_S_S_i_param_0,
	.param .u64 .ptr .align 1 _Z7softmaxPfS_S_S_i_param_1,
	.param .u64 .ptr .align 1 _Z7softmaxPfS_S_S_i_param_2,
	.param .u64 .ptr .align 1 _Z7softmaxPfS_S_S_i_param_3,
	.param .u32 _Z7softmaxPfS_S_S_i_param_4
)
{
	.reg .pred 	%p<42>;
	.reg .b32 	%r<133>;
	.reg .b32 	%f<204>;
	.reg .b64 	%rd<42>;
	// demoted variable
	.shared .align 4 .b8 _ZZ7softmaxPfS_S_S_iE2s1[4096];
	// demoted variable
	.shared .align 4 .b8 _ZZ7softmaxPfS_S_S_iE2s2[4096];
	// demoted variable
	.shared .align 4 .b8 _ZZ7softmaxPfS_S_S_iE2s3[128];
	// demoted variable
	.shared .align 4 .b8 _ZZ7softmaxPfS_S_S_iE2s4[128];
	ld.param.u64 	%rd11, [_Z7softmaxPfS_S_S_i_param_0];
	ld.param.u64 	%rd10, [_Z7softmaxPfS_S_S_i_param_1];
	ld.param.u64 	%rd12, [_Z7softmaxPfS_S_S_i_param_2];
	ld.param.u64 	%rd13, [_Z7softmaxPfS_S_S_i_param_3];
	ld.param.u32 	%r58, [_Z7softmaxPfS_S_S_i_param_4];
	cvta.to.global.u64 	%rd1, %rd13;
	cvta.to.global.u64 	%rd2, %rd12;
	cvta.to.global.u64 	%rd14, %rd11;
	mov.u32 	%r1, %tid.x;
	mov.u32 	%r59, %ntid.x;
	mov.u32 	%r60, %ctaid.x;
	mad.lo.s32 	%r2, %r59, %r60, %r1;
	mov.u32 	%r3, %tid.y;
	mov.u32 	%r4, %ntid.y;
	mov.u32 	%r5, %ctaid.y;
	mad.lo.s32 	%r61, %r4, %r5, %r3;
	setp.lt.s32 	%p3, %r2, 64;
	setp.lt.u32 	%p4, %r61, 128;
	and.pred  	%p1, %p3, %p4;
	shl.b32 	%r63, %r2, 7;
	add.s32 	%r6, %r63, %r61;
	mul.wide.s32 	%rd15, %r6, 4;
	add.s64 	%rd3, %rd14, %rd15;
	not.pred 	%p5, %p1;
	@%p5 bra 	$L__BB0_2;
	ld.global.f32 	%f28, [%rd3];
	shl.b32 	%r64, %r1, 5;
	add.s32 	%r65, %r64, %r3;
	shl.b32 	%r66, %r65, 2;
	mov.u32 	%r67, _ZZ7softmaxPfS_S_S_iE2s1;
	add.s32 	%r68, %r67, %r66;
	st.shared.f32 	[%r68], %f28;
	mov.u32 	%r69, _ZZ7softmaxPfS_S_S_iE2s2;
	add.s32 	%r70, %r69, %r66;
	st.shared.f32 	[%r70], %f28;
$L__BB0_2:
	bar.sync 	0;
	shr.u32 	%r7, %r4, 1;
	setp.lt.u32 	%p6, %r4, 2;
	@%p6 bra 	$L__BB0_7;
	shl.b32 	%r72, %r1, 5;
	add.s32 	%r73, %r72, %r3;
	shl.b32 	%r74, %r73, 2;
	mov.u32 	%r75, _ZZ7softmaxPfS_S_S_iE2s1;
	add.s32 	%r8, %r75, %r74;
	mov.b32 	%r117, 1;
$L__BB0_4:
	setp.gt.s32 	%p7, %r2, 63;
	shl.b32 	%r10, %r117, 1;
	add.s32 	%r76, %r10, -1;
	and.b32  	%r77, %r76, %r3;
	setp.ne.s32 	%p8, %r77, 0;
	or.pred  	%p9, %p7, %p8;
	@%p9 bra 	$L__BB0_6;
	ld.shared.f32 	%f29, [%r8];
	shl.b32 	%r78, %r117, 2;
	add.s32 	%r79, %r8, %r78;
	ld.shared.f32 	%f30, [%r79];
	max.f32 	%f31, %f29, %f30;
	st.shared.f32 	[%r8], %f31;
$L__BB0_6:
	bar.sync 	0;
	setp.le.u32 	%p10, %r10, %r7;
	mov.u32 	%r117, %r10;
	@%p10 bra 	$L__BB0_4;
$L__BB0_7:
	setp.lt.s32 	%p11, %r2, 64;
	setp.eq.s32 	%p12, %r3, 0;
	and.pred  	%p2, %p12, %p11;
	not.pred 	%p13, %p2;
	@%p13 bra 	$L__BB0_9;
	shl.b32 	%r80, %r1, 7;
	mov.u32 	%r81, _ZZ7softmaxPfS_S_S_iE2s1;
	add.s32 	%r82, %r81, %r80;
	ld.shared.f32 	%f32, [%r82];
	mad.lo.s32 	%r83, %r58, %r2, %r5;
	mul.wide.u32 	%rd16, %r83, 4;
	add.s64 	%rd17, %rd2, %rd16;
	st.global.f32 	[%rd17], %f32;
$L__BB0_9:
	setp.gt.s32 	%p14, %r2, 63;
	bar.sync 	0;
	shl.b32 	%r84, %r1, 2;
	mov.u32 	%r85, _ZZ7softmaxPfS_S_S_iE2s3;
	add.s32 	%r11, %r85, %r84;
	@%p14 bra 	$L__BB0_25;
	mul.lo.s32 	%r12, %r58, %r2;
	mul.wide.s32 	%rd18, %r12, 4;
	add.s64 	%rd4, %rd2, %rd18;
	ld.global.f32 	%f194, [%rd4];
	setp.lt.s32 	%p15, %r58, 2;
	@%p15 bra 	$L__BB0_24;
	add.s32 	%r13, %r58, -1;
	add.s32 	%r87, %r58, -2;
	and.b32  	%r14, %r13, 15;
	setp.lt.u32 	%p16, %r87, 15;
	mov.b32 	%r121, 1;
	@%p16 bra 	$L__BB0_15;
	and.b32  	%r89, %r13, -16;
	neg.s32 	%r119, %r89;
	add.s64 	%rd20, %rd18, %rd2;
	add.s64 	%rd41, %rd20, 32;
	mov.b32 	%r118, 0;
$L__BB0_13:
	.pragma "nounroll";
	ld.global.f32 	%f34, [%rd41+-28];
	max.f32 	%f35, %f194, %f34;
	ld.global.f32 	%f36, [%rd41+-24];
	max.f32 	%f37, %f35, %f36;
	ld.global.f32 	%f38, [%rd41+-20];
	max.f32 	%f39, %f37, %f38;
	ld.global.f32 	%f40, [%rd41+-16];
	max.f32 	%f41, %f39, %f40;
	ld.global.f32 	%f42, [%rd41+-12];
	max.f32 	%f43, %f41, %f42;
	ld.global.f32 	%f44, [%rd41+-8];
	max.f32 	%f45, %f43, %f44;
	ld.global.f32 	%f46, [%rd41+-4];
	max.f32 	%f47, %f45, %f46;
	ld.global.f32 	%f48, [%rd41];
	max.f32 	%f49, %f47, %f48;
	ld.global.f32 	%f50, [%rd41+4];
	max.f32 	%f51, %f49, %f50;
	ld.global.f32 	%f52, [%rd41+8];
	max.f32 	%f53, %f51, %f52;
	ld.global.f32 	%f54, [%rd41+12];
	max.f32 	%f55, %f53, %f54;
	ld.global.f32 	%f56, [%rd41+16];
	max.f32 	%f57, %f55, %f56;
	ld.global.f32 	%f58, [%rd41+20];
	max.f32 	%f59, %f57, %f58;
	ld.global.f32 	%f60, [%rd41+24];
	max.f32 	%f61, %f59, %f60;
	ld.global.f32 	%f62, [%rd41+28];
	max.f32 	%f63, %f61, %f62;
	ld.global.f32 	%f64, [%rd41+32];
	max.f32 	%f194, %f63, %f64;
	add.s32 	%r119, %r119, 16;
	add.s32 	%r118, %r118, 16;
	add.s64 	%rd41, %rd41, 64;
	setp.ne.s32 	%p17, %r119, 0;
	@%p17 bra 	$L__BB0_13;
	add.s32 	%r121, %r118, 1;
$L__BB0_15:
	setp.eq.s32 	%p18, %r14, 0;
	@%p18 bra 	$L__BB0_24;
	and.b32  	%r22, %r13, 7;
	setp.lt.u32 	%p19, %r14, 8;
	@%p19 bra 	$L__BB0_18;
	mul.wide.s32 	%rd21, %r121, 4;
	add.s64 	%rd22, %rd4, %rd21;
	ld.global.f32 	%f66, [%rd22];
	max.f32 	%f67, %f194, %f66;
	ld.global.f32 	%f68, [%rd22+4];
	max.f32 	%f69, %f67, %f68;
	ld.global.f32 	%f70, [%rd22+8];
	max.f32 	%f71, %f69, %f70;
	ld.global.f32 	%f72, [%rd22+12];
	max.f32 	%f73, %f71, %f72;
	ld.global.f32 	%f74, [%rd22+16];
	max.f32 	%f75, %f73, %f74;
	ld.global.f32 	%f76, [%rd22+20];
	max.f32 	%f77, %f75, %f76;
	ld.global.f32 	%f78, [%rd22+24];
	max.f32 	%f79, %f77, %f78;
	ld.global.f32 	%f80, [%rd22+28];
	max.f32 	%f194, %f79, %f80;
	add.s32 	%r121, %r121, 8;
$L__BB0_18:
	setp.eq.s32 	%p20, %r22, 0;
	@%p20 bra 	$L__BB0_24;
	and.b32  	%r25, %r13, 3;
	setp.lt.u32 	%p21, %r22, 4;
	@%p21 bra 	$L__BB0_21;
	mul.wide.s32 	%rd23, %r121, 4;
	add.s64 	%rd24, %rd4, %rd23;
	ld.global.f32 	%f82, [%rd24];
	max.f32 	%f83, %f194, %f82;
	ld.global.f32 	%f84, [%rd24+4];
	max.f32 	%f85, %f83, %f84;
	ld.global.f32 	%f86, [%rd24+8];
	max.f32 	%f87, %f85, %f86;
	ld.global.f32 	%f88, [%rd24+12];
	max.f32 	%f194, %f87, %f88;
	add.s32 	%r121, %r121, 4;
$L__BB0_21:
	setp.eq.s32 	%p22, %r25, 0;
	@%p22 bra 	$L__BB0_24;
	add.s64 	%rd8, %rd2, %rd18;
	neg.s32 	%r123, %r25;
$L__BB0_23:
	.pragma "nounroll";
	mul.wide.s32 	%rd26, %r121, 4;
	add.s64 	%rd27, %rd8, %rd26;
	ld.global.f32 	%f89, [%rd27];
	max.f32 	%f194, %f194, %f89;
	add.s32 	%r121, %r121, 1;
	add.s32 	%r123, %r123, 1;
	setp.ne.s32 	%p23, %r123, 0;
	@%p23 bra 	$L__BB0_23;
$L__BB0_24:
	st.shared.f32 	[%r11], %f194;
$L__BB0_25:
	bar.sync 	0;
	@%p5 bra 	$L__BB0_27;
	shl.b32 	%r90, %r1, 5;
	add.s32 	%r91, %r90, %r3;
	shl.b32 	%r92, %r91, 2;
	mov.u32 	%r93, _ZZ7softmaxPfS_S_S_iE2s2;
	add.s32 	%r94, %r93, %r92;
	ld.shared.f32 	%f90, [%r94];
	ld.shared.f32 	%f91, [%r11];
	sub.f32 	%f92, %f90, %f91;
	fma.rn.f32 	%f93, %f92, 0f3BBB989D, 0f3F000000;
	cvt.sat.f32.f32 	%f94, %f93;
	mov.f32 	%f95, 0f4B400001;
	mov.f32 	%f96, 0f437C0000;
	fma.rm.f32 	%f97, %f94, %f96, %f95;
	add.f32 	%f98, %f97, 0fCB40007F;
	neg.f32 	%f99, %f98;
	fma.rn.f32 	%f100, %f92, 0f3FB8AA3B, %f99;
	fma.rn.f32 	%f101, %f92, 0f32A57060, %f100;
	mov.b32 	%r95, %f97;
	shl.b32 	%r96, %r95, 23;
	mov.b32 	%f102, %r96;
	ex2.approx.ftz.f32 	%f103, %f101;
	mul.f32 	%f104, %f103, %f102;
	st.shared.f32 	[%r94], %f104;
$L__BB0_27:
	setp.lt.u32 	%p25, %r4, 2;
	bar.sync 	0;
	@%p25 bra 	$L__BB0_32;
	shl.b32 	%r98, %r1, 5;
	add.s32 	%r99, %r98, %r3;
	shl.b32 	%r100, %r99, 2;
	mov.u32 	%r101, _ZZ7softmaxPfS_S_S_iE2s2;
	add.s32 	%r33, %r101, %r100;
	mov.b32 	%r125, 1;
$L__BB0_29:
	setp.gt.s32 	%p26, %r2, 63;
	shl.b32 	%r35, %r125, 1;
	add.s32 	%r102, %r35, -1;
	and.b32  	%r103, %r102, %r3;
	setp.ne.s32 	%p27, %r103, 0;
	or.pred  	%p28, %p26, %p27;
	@%p28 bra 	$L__BB0_31;
	shl.b32 	%r104, %r125, 2;
	add.s32 	%r105, %r33, %r104;
	ld.shared.f32 	%f105, [%r105];
	ld.shared.f32 	%f106, [%r33];
	add.f32 	%f107, %f105, %f106;
	st.shared.f32 	[%r33], %f107;
$L__BB0_31:
	bar.sync 	0;
	setp.le.u32 	%p29, %r35, %r7;
	mov.u32 	%r125, %r35;
	@%p29 bra 	$L__BB0_29;
$L__BB0_32:
	@%p13 bra 	$L__BB0_34;
	shl.b32 	%r106, %r1, 7;
	mov.u32 	%r107, _ZZ7softmaxPfS_S_S_iE2s2;
	add.s32 	%r108, %r107, %r106;
	ld.shared.f32 	%f108, [%r108];
	mad.lo.s32 	%r109, %r58, %r2, %r5;
	mul.wide.u32 	%rd28, %r109, 4;
	add.s64 	%rd29, %rd1, %rd28;
	st.global.f32 	[%rd29], %f108;
$L__BB0_34:
	bar.sync 	0;
	mov.u32 	%r111, _ZZ7softmaxPfS_S_S_iE2s4;
	add.s32 	%r36, %r111, %r84;
	@%p13 bra 	$L__BB0_49;
	setp.lt.s32 	%p32, %r58, 1;
	mov.f32 	%f203, 0f00000000;
	@%p32 bra 	$L__BB0_48;
	mul.lo.s32 	%r37, %r58, %r2;
	and.b32  	%r38, %r58, 15;
	setp.lt.u32 	%p33, %r58, 16;
	mov.f32 	%f203, 0f00000000;
	mov.b32 	%r129, 0;
	@%p33 bra 	$L__BB0_39;
	and.b32  	%r129, %r58, 2147483632;
	neg.s32 	%r127, %r129;
	add.s64 	%rd9, %rd1, 32;
	mov.f32 	%f203, 0f00000000;
	mov.u32 	%r126, %r37;
$L__BB0_38:
	.pragma "nounroll";
	mul.wide.s32 	%rd30, %r126, 4;
	add.s64 	%rd31, %rd9, %rd30;
	ld.global.f32 	%f113, [%rd31+-32];
	add.f32 	%f114, %f203, %f113;
	ld.global.f32 	%f115, [%rd31+-28];
	add.f32 	%f116, %f114, %f115;
	ld.global.f32 	%f117, [%rd31+-24];
	add.f32 	%f118, %f116, %f117;
	ld.global.f32 	%f119, [%rd31+-20];
	add.f32 	%f120, %f118, %f119;
	ld.global.f32 	%f121, [%rd31+-16];
	add.f32 	%f122, %f120, %f121;
	ld.global.f32 	%f123, [%rd31+-12];
	add.f32 	%f124, %f122, %f123;
	ld.global.f32 	%f125, [%rd31+-8];
	add.f32 	%f126, %f124, %f125;
	ld.global.f32 	%f127, [%rd31+-4];
	add.f32 	%f128, %f126, %f127;
	ld.global.f32 	%f129, [%rd31];
	add.f32 	%f130, %f128, %f129;
	ld.global.f32 	%f131, [%rd31+4];
	add.f32 	%f132, %f130, %f131;
	ld.global.f32 	%f133, [%rd31+8];
	add.f32 	%f134, %f132, %f133;
	ld.global.f32 	%f135, [%rd31+12];
	add.f32 	%f136, %f134, %f135;
	ld.global.f32 	%f137, [%rd31+16];
	add.f32 	%f138, %f136, %f137;
	ld.global.f32 	%f139, [%rd31+20];
	add.f32 	%f140, %f138, %f139;
	ld.global.f32 	%f141, [%rd31+24];
	add.f32 	%f142, %f140, %f141;
	ld.global.f32 	%f143, [%rd31+28];
	add.f32 	%f203, %f142, %f143;
	add.s32 	%r127, %r127, 16;
	add.s32 	%r126, %r126, 16;
	setp.ne.s32 	%p34, %r127, 0;
	@%p34 bra 	$L__BB0_38;
$L__BB0_39:
	setp.eq.s32 	%p35, %r38, 0;
	@%p35 bra 	$L__BB0_48;
	and.b32  	%r46, %r58, 7;
	setp.lt.u32 	%p36, %r38, 8;
	@%p36 bra 	$L__BB0_42;
	add.s32 	%r113, %r129, %r37;
	mul.wide.s32 	%rd32, %r113, 4;
	add.s64 	%rd33, %rd1, %rd32;
	ld.global.f32 	%f145, [%rd33];
	add.f32 	%f146, %f203, %f145;
	ld.global.f32 	%f147, [%rd33+4];
	add.f32 	%f148, %f146, %f147;
	ld.global.f32 	%f149, [%rd33+8];
	add.f32 	%f150, %f148, %f149;
	ld.global.f32 	%f151, [%rd33+12];
	add.f32 	%f152, %f150, %f151;
	ld.global.f32 	%f153, [%rd33+16];
	add.f32 	%f154, %f152, %f153;
	ld.global.f32 	%f155, [%rd33+20];
	add.f32 	%f156, %f154, %f155;
	ld.global.f32 	%f157, [%rd33+24];
	add.f32 	%f158, %f156, %f157;
	ld.global.f32 	%f159, [%rd33+28];
	add.f32 	%f203, %f158, %f159;
	add.s32 	%r129, %r129, 8;
$L__BB0_42:
	setp.eq.s32 	%p37, %r46, 0;
	@%p37 bra 	$L__BB0_48;
	and.b32  	%r49, %r58, 3;
	setp.lt.u32 	%p38, %r46, 4;
	@%p38 bra 	$L__BB0_45;
	add.s32 	%r114, %r129, %r37;
	mul.wide.s32 	%rd34, %r114, 4;
	add.s64 	%rd35, %rd1, %rd34;
	ld.global.f32 	%f161, [%rd35];
	add.f32 	%f162, %f203, %f161;
	ld.global.f32 	%f163, [%rd35+4];
	add.f32 	%f164, %f162, %f163;
	ld.global.f32 	%f165, [%rd35+8];
	add.f32 	%f166, %f164, %f165;
	ld.global.f32 	%f167, [%rd35+12];
	add.f32 	%f203, %f166, %f167;
	add.s32 	%r129, %r129, 4;
$L__BB0_45:
	setp.eq.s32 	%p39, %r49, 0;
	@%p39 bra 	$L__BB0_48;
	add.s32 	%r132, %r129, %r37;
	neg.s32 	%r131, %r49;
$L__BB0_47:
	.pragma "nounroll";
	mul.wide.s32 	%rd36, %r132, 4;
	add.s64 	%rd37, %rd1, %rd36;
	ld.global.f32 	%f168, [%rd37];
	add.f32 	%f203, %f203, %f168;
	add.s32 	%r132, %r132, 1;
	add.s32 	%r131, %r131, 1;
	setp.ne.s32 	%p40, %r131, 0;
	@%p40 bra 	$L__BB0_47;
$L__BB0_48:
	st.shared.f32 	[%r36], %f203;
$L__BB0_49:
	bar.sync 	0;
	@%p5 bra 	$L__BB0_51;
	ld.global.f32 	%f169, [%rd3];
	ld.shared.f32 	%f170, [%r11];
	sub.f32 	%f171, %f169, %f170;
	fma.rn.f32 	%f172, %f171, 0f3BBB989D, 0f3F000000;
	cvt.sat.f32.f32 	%f173, %f172;
	mov.f32 	%f174, 0f4B400001;
	mov.f32 	%f175, 0f437C0000;
	fma.rm.f32 	%f176, %f173, %f175, %f174;
	add.f32 	%f177, %f176, 0fCB40007F;
	neg.f32 	%f178, %f177;
	fma.rn.f32 	%f179, %f171, 0f3FB8AA3B, %f178;
	fma.rn.f32 	%f180, %f171, 0f32A57060, %f179;
	mov.b32 	%r115, %f176;
	shl.b32 	%r116, %r115, 23;
	mov.b32 	%f181, %r116;
	ex2.approx.ftz.f32 	%f182, %f180;
	mul.f32 	%f183, %f182, %f181;
	ld.shared.f32 	%f184, [%r36];
	div.rn.f32 	%f185, %f183, %f184;
	cvta.to.global.u64 	%rd38, %rd10;
	add.s64 	%rd40, %rd38, %rd15;
	st.global.f32 	[%rd40], %f185;
$L__BB0_51:
	ret;

}


// ===== COMPILED SASS (sm_100) =====

	.target	sm_100

	.elftype	@"ET_EXEC"


//--------------------- .note.nv.tkinfo           --------------------------
	.section	.note.nv.tkinfo,"",@"SHT_NOTE"
	.sectionflags	@"SHF_NOTE_NV_TKINFO"
	.tkinfo
        /*0018*/ 	.word	0x00000002
        /*0030*/ 	.string	""
        /*0030*/ 	.string	"ptxas"
        /*0030*/ 	.string	"Cuda compilation tools, release 13.0, V13.0.88"
        /*0030*/ 	.string	"Build cuda_13.0.r13.0/compiler.36424714_0"
        /*0030*/ 	.string	"-arch sm_100 -m 64 "



//--------------------- .note.nv.cuinfo           --------------------------
	.section	.note.nv.cuinfo,"",@"SHT_NOTE"
	.sectionflags	@"SHF_NOTE_NV_CUINFO"
        /*0018*/ 	.short	0x0002
        /*001a*/ 	.short	0x0064
        /*001c*/ 	.short	0x0082
	.zero		2


//--------------------- .nv.info                  --------------------------
	.section	.nv.info,"",@"SHT_CUDA_INFO"
	.align	4


	//----- nvinfo : EIATTR_REGCOUNT
	.align		4
        /*0000*/ 	.byte	0x04, 0x2f
        /*0002*/ 	.short	(.L_1 - .L_0)
	.align		4
.L_0:
        /*0004*/ 	.word	index@(_Z7softmaxPfS_S_S_i)
        /*0008*/ 	.word	0x0000001f


	//----- nvinfo : EIATTR_FRAME_SIZE
	.align		4
.L_1:
        /*000c*/ 	.byte	0x04, 0x11
        /*000e*/ 	.short	(.L_3 - .L_2)
	.align		4
.L_2:
        /*0010*/ 	.word	index@($__internal_0_$__cuda_sm3x_div_rn_noftz_f32_slowpath)
        /*0014*/ 	.word	0x00000000


	//----- nvinfo : EIATTR_FRAME_SIZE
	.align		4
.L_3:
        /*0018*/ 	.byte	0x04, 0x11
        /*001a*/ 	.short	(.L_5 - .L_4)
	.align		4
.L_4:
        /*001c*/ 	.word	index@(_Z7softmaxPfS_S_S_i)
        /*0020*/ 	.word	0x00000000


	//----- nvinfo : EIATTR_MIN_STACK_SIZE
	.align		4
.L_5:
        /*0024*/ 	.byte	0x04, 0x12
        /*0026*/ 	.short	(.L_7 - .L_6)
	.align		4
.L_6:
        /*0028*/ 	.word	index@(_Z7softmaxPfS_S_S_i)
        /*002c*/ 	.word	0x00000000
.L_7:


//--------------------- .nv.compat                --------------------------
	.section	.nv.compat,"",@"SHT_CUDA_COMPAT_INFO"
	.align	4
        /*0000*/ 	.byte	0x02, 0x09, 0x00, 0x00, 0x02, 0x02, 0x01, 0x00, 0x02, 0x05, 0x05, 0x00, 0x03, 0x07, 0x01, 0x01
        /*0010*/ 	.byte	0x02, 0x03, 0x00, 0x00, 0x02, 0x06, 0x01, 0x00, 0x04, 0x0b, 0x08, 0x00, 0x01, 0x00, 0x00, 0x00
        /*0020*/ 	.byte	0x00, 0x00, 0x00, 0x00


//--------------------- .nv.info._Z7softmaxPfS_S_S_i --------------------------
	.section	.nv.info._Z7softmaxPfS_S_S_i,"",@"SHT_CUDA_INFO"
	.sectionflags	@""
	.align	4


	//----- nvinfo : EIATTR_CUDA_API_VERSION
	.align		4
        /*0000*/ 	.byte	0x04, 0x37
        /*0002*/ 	.short	(.L_9 - .L_8)
.L_8:
        /*0004*/ 	.word	0x00000082


	//----- nvinfo : EIATTR_KPARAM_INFO
	.align		4
.L_9:
        /*0008*/ 	.byte	0x04, 0x17
        /*000a*/ 	.short	(.L_11 - .L_10)
.L_10:
        /*000c*/ 	.word	0x00000000
        /*0010*/ 	.short	0x0004
        /*0012*/ 	.short	0x0020
        /*0014*/ 	.byte	0x00, 0xf0, 0x11, 0x00


	//----- nvinfo : EIATTR_KPARAM_INFO
	.align		4
.L_11:
        /*0018*/ 	.byte	0x04, 0x17
        /*001a*/ 	.short	(.L_13 - .L_12)
.L_12:
        /*001c*/ 	.word	0x00000000
        /*0020*/ 	.short	0x0003
        /*0022*/ 	.short	0x0018
        /*0024*/ 	.byte	0x00, 0xf5, 0x21, 0x00


	//----- nvinfo : EIATTR_KPARAM_INFO
	.align		4
.L_13:
        /*0028*/ 	.byte	0x04, 0x17
        /*002a*/ 	.short	(.L_15 - .L_14)
.L_14:
        /*002c*/ 	.word	0x00000000
        /*0030*/ 	.short	0x0002
        /*0032*/ 	.short	0x0010
        /*0034*/ 	.byte	0x00, 0xf5, 0x21, 0x00


	//----- nvinfo : EIATTR_KPARAM_INFO
	.align		4
.L_15:
        /*0038*/ 	.byte	0x04, 0x17
        /*003a*/ 	.short	(.L_17 - .L_16)
.L_16:
        /*003c*/ 	.word	0x00000000
        /*0040*/ 	.short	0x0001
        /*0042*/ 	.short	0x0008
        /*0044*/ 	.byte	0x00, 0xf5, 0x21, 0x00


	//----- nvinfo : EIATTR_KPARAM_INFO
	.align		4
.L_17:
        /*0048*/ 	.byte	0x04, 0x17
        /*004a*/ 	.short	(.L_19 - .L_18)
.L_18:
        /*004c*/ 	.word	0x00000000
        /*0050*/ 	.short	0x0000
        /*0052*/ 	.short	0x0000
        /*0054*/ 	.byte	0x00, 0xf5, 0x21, 0x00


	//----- nvinfo : EIATTR_SPARSE_MMA_MASK
	.align		4
.L_19:
        /*0058*/ 	.byte	0x03, 0x50
        /*005a*/ 	.short	0x0000


	//----- nvinfo : EIATTR_MAXREG_COUNT
	.align		4
        /*005c*/ 	.byte	0x03, 0x1b
        /*005e*/ 	.short	0x00ff


	//----- nvinfo : EIATTR_NUM_BARRIERS
	.align		4
        /*0060*/ 	.byte	0x02, 0x4c
        /*0062*/ 	.byte	0x01
	.zero		1


	//----- nvinfo : EIATTR_MERCURY_ISA_VERSION
	.align		4
        /*0064*/ 	.byte	0x03, 0x5f
        /*0066*/ 	.short	0x0101


	//----- nvinfo : EIATTR_VRC_CTA_INIT_COUNT
	.align		4
        /*0068*/ 	.byte	0x02, 0x4a
	.zero		1
	.zero		1


	//----- nvinfo : EIATTR_EXIT_INSTR_OFFSETS
	.align		4
        /*006c*/ 	.byte	0x04, 0x1c
        /*006e*/ 	.short	(.L_21 - .L_20)


	//   ....[0]....
.L_20:
        /*0070*/ 	.word	0x000015d0


	//   ....[1]....
        /*0074*/ 	.word	0x000017c0


	//----- nvinfo : EIATTR_CRS_STACK_SIZE
	.align		4
.L_21:
        /*0078*/ 	.byte	0x04, 0x1e
        /*007a*/ 	.short	(.L_23 - .L_22)
.L_22:
        /*007c*/ 	.word	0x00000000


	//----- nvinfo : EIATTR_CBANK_PARAM_SIZE
	.align		4
.L_23:
        /*0080*/ 	.byte	0x03, 0x19
        /*0082*/ 	.short	0x0024


	//----- nvinfo : EIATTR_PARAM_CBANK
	.align		4
        /*0084*/ 	.byte	0x04, 0x0a
        /*0086*/ 	.short	(.L_25 - .L_24)
	.align		4
.L_24:
        /*0088*/ 	.word	index@(.nv.constant0._Z7softmaxPfS_S_S_i)
        /*008c*/ 	.short	0x0380
        /*008e*/ 	.short	0x0024


	//----- nvinfo : EIATTR_SW_WAR
	.align		4
.L_25:
        /*0090*/ 	.byte	0x04, 0x36
        /*0092*/ 	.short	(.L_27 - .L_26)
.L_26:
        /*0094*/ 	.word	0x00000008
.L_27:


//--------------------- .nv.callgraph             --------------------------
	.section	.nv.callgraph,"",@"SHT_CUDA_CALLGRAPH"
	.align	4
	.sectionentsize	8
	.align		4
        /*0000*/ 	.word	0x00000000
	.align		4
        /*0004*/ 	.word	0xffffffff
	.align		4
        /*0008*/ 	.word	0x00000000
	.align		4
        /*000c*/ 	.word	0xfffffffe
	.align		4
        /*0010*/ 	.word	0x00000000
	.align		4
        /*0014*/ 	.word	0xfffffffd
	.align		4
        /*0018*/ 	.word	0x00000000
	.align		4
        /*001c*/ 	.word	0xfffffffc


//--------------------- .text._Z7softmaxPfS_S_S_i --------------------------
	.section	.text._Z7softmaxPfS_S_S_i,"ax",@progbits
	.align	128
        .global         _Z7softmaxPfS_S_S_i
        .type           _Z7softmaxPfS_S_S_i,@function
        .size           _Z7softmaxPfS_S_S_i,(.L_x_42 - _Z7softmaxPfS_S_S_i)
        .other          _Z7softmaxPfS_S_S_i,@"STO_CUDA_ENTRY STV_DEFAULT"
_Z7softmaxPfS_S_S_i:
.text._Z7softmaxPfS_S_S_i:
[----:B------:R-:W-:Y:S01]  /*0000*/  LDC R1, c[0x0][0x37c] ;  /* 0x0000df00ff017b82 */ /* 0x000fe20000000800 */
[----:B------:R-:W0:Y:S01]  /*0010*/  S2R R11, SR_TID.Y ;  /* 0x00000000000b7919 */ /* 0x000e220000002200 */
[----:B------:R-:W1:Y:S06]  /*0020*/  LDCU UR4, c[0x0][0x360] ;  /* 0x00006c00ff0477ac */ /* 0x000e6c0008000800 */
[----:B------:R-:W2:Y:S01]  /*0030*/  LDC.64 R2, c[0x0][0x380] ;  /* 0x0000e000ff027b82 */ /* 0x000ea20000000a00 */
[----:B------:R-:W-:Y:S01]  /*0040*/  BSSY.RECONVERGENT B0, `(.L_x_0) ;  /* 0x000001b000007945 */ /* 0x000fe20003800200 */
[----:B------:R-:W0:Y:S01]  /*0050*/  S2R R12, SR_CTAID.Y ;  /* 0x00000000000c7919 */ /* 0x000e220000002600 */
[----:B------:R-:W0:Y:S01]  /*0060*/  LDCU UR12, c[0x0][0x364] ;  /* 0x00006c80ff0c77ac */ /* 0x000e220008000800 */
[----:B------:R-:W1:Y:S01]  /*0070*/  S2R R10, SR_TID.X ;  /* 0x00000000000a7919 */ /* 0x000e620000002100 */
[----:B------:R-:W3:Y:S03]  /*0080*/  LDCU.64 UR8, c[0x0][0x358] ;  /* 0x00006b00ff0877ac */ /* 0x000ee60008000a00 */
[----:B------:R-:W4:Y:S01]  /*0090*/  S2UR UR7, SR_CgaCtaId ;  /* 0x00000000000779c3 */ /* 0x000f220000008800 */
[----:B------:R-:W1:Y:S01]  /*00a0*/  S2R R9, SR_CTAID.X ;  /* 0x0000000000097919 */ /* 0x000e620000002500 */
[----:B0-----:R-:W-:-:S05]  /*00b0*/  IMAD R8, R12, UR12, R11 ;  /* 0x0000000c0c087c24 */ /* 0x001fca000f8e020b */
[----:B------:R-:W-:Y:S01]  /*00c0*/  ISETP.GE.U32.AND P0, PT, R8, 0x80, PT ;  /* 0x000000800800780c */ /* 0x000fe20003f06070 */
[----:B-1----:R-:W-:-:S04]  /*00d0*/  IMAD R9, R9, UR4, R10 ;  /* 0x0000000409097c24 */ /* 0x002fc8000f8e020a */
[C---:B------:R-:W-:Y:S01]  /*00e0*/  IMAD R8, R9.reuse, 0x80, R8 ;  /* 0x0000008009087824 */ /* 0x040fe200078e0208 */
[C---:B------:R-:W-:Y:S02]  /*00f0*/  ISETP.LT.AND P0, PT, R9.reuse, 0x40, !P0 ;  /* 0x000000400900780c */ /* 0x040fe40004701270 */
[----:B------:R-:W-:Y:S01]  /*0100*/  ISETP.GE.AND P1, PT, R9, 0x40, PT ;  /* 0x000000400900780c */ /* 0x000fe20003f26270 */
[----:B--2---:R-:W-:-:S03]  /*0110*/  IMAD.WIDE R2, R8, 0x4, R2 ;  /* 0x0000000408027825 */ /* 0x004fc600078e0202 */
[----:B------:R-:W-:-:S07]  /*0120*/  ISETP.EQ.AND P1, PT, R11, RZ, !P1 ;  /* 0x000000ff0b00720c */ /* 0x000fce0004f22270 */
[----:B---34-:R-:W-:Y:S06]  /*0130*/  @!P0 BRA `(.L_x_1) ;  /* 0x00000000002c8947 */ /* 0x018fec0003800000 */
[----:B------:R-:W2:Y:S01]  /*0140*/  LDG.E R0, desc[UR8][R2.64] ;  /* 0x0000000802007981 */ /* 0x000ea2000c1e1900 */
[----:B------:R-:W0:Y:S01]  /*0150*/  S2UR UR6, SR_CgaCtaId ;  /* 0x00000000000679c3 */ /* 0x000e220000008800 */
[----:B------:R-:W-:Y:S01]  /*0160*/  UMOV UR4, 0x400 ;  /* 0x0000040000047882 */ /* 0x000fe20000000000 */
[----:B------:R-:W-:Y:S01]  /*0170*/  IMAD R4, R10, 0x20, R11 ;  /* 0x000000200a047824 */ /* 0x000fe200078e020b */
[----:B------:R-:W-:Y:S02]  /*0180*/  UIADD3 UR5, UPT, UPT, UR4, 0x1000, URZ ;  /* 0x0000100004057890 */ /* 0x000fe4000fffe0ff */
[----:B0-----:R-:W-:Y:S02]  /*0190*/  ULEA UR4, UR6, UR4, 0x18 ;  /* 0x0000000406047291 */ /* 0x001fe4000f8ec0ff */
[----:B------:R-:W-:-:S04]  /*01a0*/  ULEA UR5, UR6, UR5, 0x18 ;  /* 0x0000000506057291 */ /* 0x000fc8000f8ec0ff */
[C---:B------:R-:W-:Y:S02]  /*01b0*/  LEA R5, R4.reuse, UR4, 0x2 ;  /* 0x0000000404057c11 */ /* 0x040fe4000f8e10ff */
[----:B------:R-:W-:-:S03]  /*01c0*/  LEA R7, R4, UR5, 0x2 ;  /* 0x0000000504077c11 */ /* 0x000fc6000f8e10ff */
[----:B--2---:R0:W-:Y:S04]  /*01d0*/  STS [R5], R0 ;  /* 0x0000000005007388 */ /* 0x0041e80000000800 */
[----:B------:R0:W-:Y:S02]  /*01e0*/  STS [R7], R0 ;  /* 0x0000000007007388 */ /* 0x0001e40000000800 */
.L_x_1:
[----:B------:R-:W-:Y:S05]  /*01f0*/  BSYNC.RECONVERGENT B0 ;  /* 0x0000000000007941 */ /* 0x000fea0003800200 */
.L_x_0:
[----:B------:R-:W-:Y:S01]  /*0200*/  BAR.SYNC.DEFER_BLOCKING 0x0 ;  /* 0x0000000000007b1d */ /* 0x000fe20000010000 */
[----:B------:R-:W-:Y:S02]  /*0210*/  UISETP.GE.U32.AND UP0, UPT, UR12, 0x2, UPT ;  /* 0x000000020c00788c */ /* 0x000fe4000bf06070 */
[----:B------:R-:W-:-:S07]  /*0220*/  USHF.R.U32.HI UR10, URZ, 0x1, UR12 ;  /* 0x00000001ff0a7899 */ /* 0x000fce000801160c */
[----:B------:R-:W-:Y:S05]  /*0230*/  BRA.U !UP0, `(.L_x_2) ;  /* 0x00000001084c7547 */ /* 0x000fea000b800000 */
[----:B------:R-:W1:Y:S01]  /*0240*/  S2UR UR5, SR_CgaCtaId ;  /* 0x00000000000579c3 */ /* 0x000e620000008800 */
[----:B------:R-:W-:Y:S01]  /*0250*/  UMOV UR4, 0x400 ;  /* 0x0000040000047882 */ /* 0x000fe20000000000 */
[----:B------:R-:W-:Y:S01]  /*0260*/  LEA R4, R10, R11, 0x5 ;  /* 0x0000000b0a047211 */ /* 0x000fe200078e28ff */
[----:B0-----:R-:W-:Y:S01]  /*0270*/  IMAD.MOV.U32 R0, RZ, RZ, 0x1 ;  /* 0x00000001ff007424 */ /* 0x001fe200078e00ff */
[----:B-1----:R-:W-:-:S06]  /*0280*/  ULEA UR4, UR5, UR4, 0x18 ;  /* 0x0000000405047291 */ /* 0x002fcc000f8ec0ff */
[----:B------:R-:W-:-:S07]  /*0290*/  LEA R7, R4, UR4, 0x2 ;  /* 0x0000000404077c11 */ /* 0x000fce000f8e10ff */
.L_x_3:
[----:B------:R-:W-:-:S05]  /*02a0*/  IMAD.SHL.U32 R6, R0, 0x2, RZ ;  /* 0x0000000200067824 */ /* 0x000fca00078e00ff */
[----:B------:R-:W-:-:S04]  /*02b0*/  IADD3 R4, PT, PT, R6, -0x1, RZ ;  /* 0xffffffff06047810 */ /* 0x000fc80007ffe0ff */
[----:B------:R-:W-:-:S04]  /*02c0*/  LOP3.LUT P2, RZ, R4, R11, RZ, 0xc0, !PT ;  /* 0x0000000b04ff7212 */ /* 0x000fc8000784c0ff */
[----:B------:R-:W-:-:S13]  /*02d0*/  ISETP.GT.OR P2, PT, R9, 0x3f, P2 ;  /* 0x0000003f0900780c */ /* 0x000fda0001744670 */
[----:B------:R-:W-:Y:S02]  /*02e0*/  @!P2 IMAD R4, R0, 0x4, R7 ;  /* 0x000000040004a824 */ /* 0x000fe400078e0207 */
[----:B------:R-:W-:Y:S04]  /*02f0*/  @!P2 LDS R0, [R7] ;  /* 0x000000000700a984 */ /* 0x000fe80000000800 */
[----:B------:R-:W0:Y:S02]  /*0300*/  @!P2 LDS R5, [R4] ;  /* 0x000000000405a984 */ /* 0x000e240000000800 */
[----:B0-----:R-:W-:Y:S02]  /*0310*/  @!P2 FMNMX R5, R0, R5, !PT ;  /* 0x000000050005a209 */ /* 0x001fe40007800000 */
[----:B------:R-:W-:-:S03]  /*0320*/  MOV R0, R6 ;  /* 0x0000000600007202 */ /* 0x000fc60000000f00 */
[----:B------:R1:W-:Y:S01]  /*0330*/  @!P2 STS [R7], R5 ;  /* 0x000000050700a388 */ /* 0x0003e20000000800 */
[----:B------:R-:W-:Y:S01]  /*0340*/  BAR.SYNC.DEFER_BLOCKING 0x0 ;  /* 0x0000000000007b1d */ /* 0x000fe20000010000 */
[----:B------:R-:W-:-:S13]  /*0350*/  ISETP.GT.U32.AND P2, PT, R6, UR10, PT ;  /* 0x0000000a06007c0c */ /* 0x000fda000bf44070 */
[----:B-1----:R-:W-:Y:S05]  /*0360*/  @!P2 BRA `(.L_x_3) ;  /* 0xfffffffc00cca947 */ /* 0x002fea000383ffff */
.L_x_2:
[----:B------:R-:W-:Y:S04]  /*0370*/  BSSY.RECONVERGENT B0, `(.L_x_4) ;  /* 0x000000c000007945 */ /* 0x000fe80003800200 */
[----:B------:R-:W-:Y:S05]  /*0380*/  @!P1 BRA `(.L_x_5) ;  /* 0x0000000000289947 */ /* 0x000fea0003800000 */
[----:B------:R-:W1:Y:S01]  /*0390*/  S2UR UR5, SR_CgaCtaId ;  /* 0x00000000000579c3 */ /* 0x000e620000008800 */
[----:B------:R-:W-:-:S07]  /*03a0*/  UMOV UR4, 0x400 ;  /* 0x0000040000047882 */ /* 0x000fce0000000000 */
[----:B0-----:R-:W0:Y:S01]  /*03b0*/  LDC.64 R4, c[0x0][0x390] ;  /* 0x0000e400ff047b82 */ /* 0x001e220000000a00 */
[----:B-1----:R-:W-:-:S06]  /*03c0*/  ULEA UR4, UR5, UR4, 0x18 ;  /* 0x0000000405047291 */ /* 0x002fcc000f8ec0ff */
[----:B------:R-:W-:-:S05]  /*03d0*/  LEA R0, R10, UR4, 0x7 ;  /* 0x000000040a007c11 */ /* 0x000fca000f8e38ff */
[----:B------:R-:W1:Y:S01]  /*03e0*/  LDS R7, [R0] ;  /* 0x0000000000077984 */ /* 0x000e620000000800 */
[----:B------:R-:W2:Y:S02]  /*03f0*/  LDCU UR4, c[0x0][0x3a0] ;  /* 0x00007400ff0477ac */ /* 0x000ea40008000800 */
[----:B--2---:R-:W-:-:S04]  /*0400*/  IMAD R13, R9, UR4, R12 ;  /* 0x00000004090d7c24 */ /* 0x004fc8000f8e020c */
[----:B0-----:R-:W-:-:S05]  /*0410*/  IMAD.WIDE.U32 R4, R13, 0x4, R4 ;  /* 0x000000040d047825 */ /* 0x001fca00078e0004 */
[----:B-1----:R1:W-:Y:S02]  /*0420*/  STG.E desc[UR8][R4.64], R7 ;  /* 0x0000000704007986 */ /* 0x0023e4000c101908 */
.L_x_5:
[----:B------:R-:W-:Y:S05]  /*0430*/  BSYNC.RECONVERGENT B0 ;  /* 0x0000000000007941 */ /* 0x000fea0003800200 */
.L_x_4:
[----:B------:R-:W-:Y:S01]  /*0440*/  UMOV UR6, 0x400 ;  /* 0x0000040000067882 */ /* 0x000fe20000000000 */
[----:B------:R-:W-:Y:S01]  /*0450*/  BAR.SYNC.DEFER_BLOCKING 0x0 ;  /* 0x0000000000007b1d */ /* 0x000fe20000010000 */
[----:B------:R-:W-:Y:S01]  /*0460*/  ISETP.GT.AND P2, PT, R9, 0x3f, PT ;  /* 0x0000003f0900780c */ /* 0x000fe20003f44270 */
[----:B------:R-:W-:-:S04]  /*0470*/  UIADD3 UR4, UPT, UPT, UR6, 0x2000, URZ ;  /* 0x0000200006047890 */ /* 0x000fc8000fffe0ff */
[----:B------:R-:W-:Y:S01]  /*0480*/  ULEA UR4, UR7, UR4, 0x18 ;  /* 0x0000000407047291 */ /* 0x000fe2000f8ec0ff */
[----:B------:R-:W-:Y:S05]  /*0490*/  BSSY.RECONVERGENT B0, `(.L_x_6) ;  /* 0x0000061000007945 */ /* 0x000fea0003800200 */
[----:B0-----:R-:W-:Y:S02]  /*04a0*/  LEA R0, R10, UR4, 0x2 ;  /* 0x000000040a007c11 */ /* 0x001fe4000f8e10ff */
[----:B------:R-:W-:Y:S05]  /*04b0*/  @P2 BRA `(.L_x_7) ;  /* 0x0000000400782947 */ /* 0x000fea0003800000 */
[----:B-1----:R-:W0:Y:S01]  /*04c0*/  LDC.64 R4, c[0x0][0x390] ;  /* 0x0000e400ff047b82 */ /* 0x002e220000000a00 */
[----:B------:R-:W1:Y:S02]  /*04d0*/  LDCU UR5, c[0x0][0x3a0] ;  /* 0x00007400ff0577ac */ /* 0x000e640008000800 */
[----:B-1----:R-:W-:-:S04]  /*04e0*/  IMAD R7, R9, UR5, RZ ;  /* 0x0000000509077c24 */ /* 0x002fc8000f8e02ff */
[----:B0-----:R-:W-:-:S05]  /*04f0*/  IMAD.WIDE R4, R7, 0x4, R4 ;  /* 0x0000000407047825 */ /* 0x001fca00078e0204 */
[----:B------:R0:W5:Y:S01]  /*0500*/  LDG.E R15, desc[UR8][R4.64] ;  /* 0x00000008040f7981 */ /* 0x000162000c1e1900 */
[----:B------:R-:W-:-:S09]  /*0510*/  UISETP.GE.AND UP0, UPT, UR5, 0x2, UPT ;  /* 0x000000020500788c */ /* 0x000fd2000bf06270 */
[----:B0-----:R-:W-:Y:S05]  /*0520*/  BRA.U !UP0, `(.L_x_8) ;  /* 0x0000000508587547 */ /* 0x001fea000b800000 */
[----:B------:R-:W-:Y:S01]  /*0530*/  UIADD3 UR4, UPT, UPT, UR5, -0x1, URZ ;  /* 0xffffffff05047890 */ /* 0x000fe2000fffe0ff */
[----:B------:R-:W-:Y:S01]  /*0540*/  IMAD.MOV.U32 R13, RZ, RZ, 0x1 ;  /* 0x00000001ff0d7424 */ /* 0x000fe200078e00ff */
[----:B------:R-:W-:Y:S02]  /*0550*/  UIADD3 UR5, UPT, UPT, UR5, -0x2, URZ ;  /* 0xfffffffe05057890 */ /* 0x000fe4000fffe0ff */
[----:B------:R-:W-:Y:S02]  /*0560*/  ULOP3.LUT UR11, UR4, 0xf, URZ, 0xc0, !UPT ;  /* 0x0000000f040b7892 */ /* 0x000fe4000f8ec0ff */
[----:B------:R-:W-:-:S09]  /*0570*/  UISETP.GE.U32.AND UP0, UPT, UR5, 0xf, UPT ;  /* 0x0000000f0500788c */ /* 0x000fd2000bf06070 */
[----:B------:R-:W-:Y:S05]  /*0580*/  BRA.U !UP0, `(.L_x_9) ;  /* 0x0000000108987547 */ /* 0x000fea000b800000 */
[----:B------:R-:W-:Y:S01]  /*0590*/  IADD3 R16, P2, PT, R4, 0x20, RZ ;  /* 0x0000002004107810 */ /* 0x000fe20007f5e0ff */
[----:B------:R-:W-:Y:S01]  /*05a0*/  HFMA2 R13, -RZ, RZ, 0, 0 ;  /* 0x00000000ff0d7431 */ /* 0x000fe200000001ff */
[----:B------:R-:W-:-:S03]  /*05b0*/  ULOP3.LUT UR5, UR4, 0xfffffff0, URZ, 0xc0, !UPT ;  /* 0xfffffff004057892 */ /* 0x000fc6000f8ec0ff */
[----:B------:R-:W-:Y:S01]  /*05c0*/  IMAD.X R17, RZ, RZ, R5, P2 ;  /* 0x000000ffff117224 */ /* 0x000fe200010e0605 */
[----:B------:R-:W-:-:S12]  /*05d0*/  UIADD3 UR5, UPT, UPT, -UR5, URZ, URZ ;  /* 0x000000ff05057290 */ /* 0x000fd8000fffe1ff */
.L_x_10:
[----:B------:R-:W-:Y:S01]  /*05e0*/  MOV R6, R16 ;  /* 0x0000001000067202 */ /* 0x000fe20000000f00 */
[----:B------:R-:W-:-:S05]  /*05f0*/  IMAD.MOV.U32 R7, RZ, RZ, R17 ;  /* 0x000000ffff077224 */ /* 0x000fca00078e0011 */
[----:B------:R-:W2:Y:S04]  /*0600*/  LDG.E R20, desc[UR8][R6.64+-0x1c] ;  /* 0xffffe40806147981 */ /* 0x000ea8000c1e1900 */
[----:B------:R-:W2:Y:S04]  /*0610*/  LDG.E R22, desc[UR8][R6.64+-0x18] ;  /* 0xffffe80806167981 */ /* 0x000ea8000c1e1900 */
[----:B------:R-:W3:Y:S04]  /*0620*/  LDG.E R23, desc[UR8][R6.64+-0x14] ;  /* 0xffffec0806177981 */ /* 0x000ee8000c1e1900 */
[----:B------:R-:W3:Y:S04]  /*0630*/  LDG.E R24, desc[UR8][R6.64+-0x10] ;  /* 0xfffff00806187981 */ /* 0x000ee8000c1e1900 */
[----:B------:R-:W4:Y:S04]  /*0640*/  LDG.E R14, desc[UR8][R6.64+-0xc] ;  /* 0xfffff408060e7981 */ /* 0x000f28000c1e1900 */
[----:B------:R-:W4:Y:S04]  /*0650*/  LDG.E R17, desc[UR8][R6.64+-0x8] ;  /* 0xfffff80806117981 */ /* 0x000f28000c1e1900 */
[----:B------:R-:W4:Y:S04]  /*0660*/  LDG.E R16, desc[UR8][R6.64+-0x4] ;  /* 0xfffffc0806107981 */ /* 0x000f28000c1e1900 */
[----:B------:R-:W4:Y:S04]  /*0670*/  LDG.E R19, desc[UR8][R6.64] ;  /* 0x0000000806137981 */ /* 0x000f28000c1e1900 */
[----:B------:R-:W4:Y:S04]  /*0680*/  LDG.E R18, desc[UR8][R6.64+0x4] ;  /* 0x0000040806127981 */ /* 0x000f28000c1e1900 */
[----:B------:R-:W4:Y:S04]  /*0690*/  LDG.E R21, desc[UR8][R6.64+0x8] ;  /* 0x0000080806157981 */ /* 0x000f28000c1e1900 */
[----:B------:R-:W4:Y:S01]  /*06a0*/  LDG.E R25, desc[UR8][R6.64+0x14] ;  /* 0x0000140806197981 */ /* 0x000f22000c1e1900 */
[----:B--2--5:R-:W-:-:S03]  /*06b0*/  FMNMX3 R22, R15, R20, R22, !PT ;  /* 0x000000140f167276 */ /* 0x024fc60007800016 */
[----:B------:R-:W2:Y:S04]  /*06c0*/  LDG.E R20, desc[UR8][R6.64+0xc] ;  /* 0x00000c0806147981 */ /* 0x000ea8000c1e1900 */
[----:B------:R-:W2:Y:S01]  /*06d0*/  LDG.E R15, desc[UR8][R6.64+0x10] ;  /* 0x00001008060f7981 */ /* 0x000ea2000c1e1900 */
[----:B---3--:R-:W-:-:S03]  /*06e0*/  FMNMX3 R26, R22, R23, R24, !PT ;  /* 0x00000017161a7276 */ /* 0x008fc60007800018 */
[----:B------:R-:W3:Y:S04]  /*06f0*/  LDG.E R22, desc[UR8][R6.64+0x18] ;  /* 0x0000180806167981 */ /* 0x000ee8000c1e1900 */
[----:B------:R-:W3:Y:S04]  /*0700*/  LDG.E R24, desc[UR8][R6.64+0x1c] ;  /* 0x00001c0806187981 */ /* 0x000ee8000c1e1900 */
[----:B------:R-:W3:Y:S01]  /*0710*/  LDG.E R23, desc[UR8][R6.64+0x20] ;  /* 0x0000200806177981 */ /* 0x000ee2000c1e1900 */
[----:B----4-:R-:W-:Y:S01]  /*0720*/  FMNMX3 R14, R26, R14, R17, !PT ;  /* 0x0000000e1a0e7276 */ /* 0x010fe20007800011 */
[----:B------:R-:W-:-:S03]  /*0730*/  UIADD3 UR5, UPT, UPT, UR5, 0x10, URZ ;  /* 0x0000001005057890 */ /* 0x000fc6000fffe0ff */
[----:B------:R-:W-:Y:S01]  /*0740*/  FMNMX3 R14, R14, R16, R19, !PT ;  /* 0x000000100e0e7276 */ /* 0x000fe20007800013 */
[----:B------:R-:W-:-:S03]  /*0750*/  UISETP.NE.AND UP0, UPT, UR5, URZ, UPT ;  /* 0x000000ff0500728c */ /* 0x000fc6000bf05270 */
[----:B------:R-:W-:Y:S02]  /*0760*/  FMNMX3 R14, R14, R18, R21, !PT ;  /* 0x000000120e0e7276 */ /* 0x000fe40007800015 */
[----:B------:R-:W-:Y:S01]  /*0770*/  IADD3 R16, P2, PT, R6, 0x40, RZ ;  /* 0x0000004006107810 */ /* 0x000fe20007f5e0ff */
[----:B------:R-:W-:-:S03]  /*0780*/  VIADD R13, R13, 0x10 ;  /* 0x000000100d0d7836 */ /* 0x000fc60000000000 */
[----:B------:R-:W-:Y:S02]  /*0790*/  IADD3.X R17, PT, PT, RZ, R7, RZ, P2, !PT ;  /* 0x00000007ff117210 */ /* 0x000fe400017fe4ff */
[----:B--2---:R-:W-:-:S04]  /*07a0*/  FMNMX3 R14, R14, R20, R15, !PT ;  /* 0x000000140e0e7276 */ /* 0x004fc8000780000f */
[----:B---3--:R-:W-:-:S04]  /*07b0*/  FMNMX3 R14, R14, R25, R22, !PT ;  /* 0x000000190e0e7276 */ /* 0x008fc80007800016 */
[----:B------:R-:W-:Y:S01]  /*07c0*/  FMNMX3 R15, R14, R24, R23, !PT ;  /* 0x000000180e0f7276 */ /* 0x000fe20007800017 */
[----:B------:R-:W-:Y:S06]  /*07d0*/  BRA.U UP0, `(.L_x_10) ;  /* 0xfffffffd00807547 */ /* 0x000fec000b83ffff */
[----:B------:R-:W-:-:S07]  /*07e0*/  IADD3 R13, PT, PT, R13, 0x1, RZ ;  /* 0x000000010d0d7810 */ /* 0x000fce0007ffe0ff */
.L_x_9:
[----:B------:R-:W-:-:S09]  /*07f0*/  UISETP.NE.AND UP0, UPT, UR11, URZ, UPT ;  /* 0x000000ff0b00728c */ /* 0x000fd2000bf05270 */
[----:B------:R-:W-:Y:S05]  /*0800*/  BRA.U !UP0, `(.L_x_8) ;  /* 0x0000000108a07547 */ /* 0x000fea000b800000 */
[----:B------:R-:W-:Y:S02]  /*0810*/  UISETP.GE.U32.AND UP0, UPT, UR11, 0x8, UPT ;  /* 0x000000080b00788c */ /* 0x000fe4000bf06070 */
[----:B------:R-:W-:-:S04]  /*0820*/  ULOP3.LUT UR5, UR4, 0x7, URZ, 0xc0, !UPT ;  /* 0x0000000704057892 */ /* 0x000fc8000f8ec0ff */
[----:B------:R-:W-:-:S03]  /*0830*/  UISETP.NE.AND UP1, UPT, UR5, URZ, UPT ;  /* 0x000000ff0500728c */ /* 0x000fc6000bf25270 */
[----:B------:R-:W-:Y:S08]  /*0840*/  BRA.U !UP0, `(.L_x_11) ;  /* 0x0000000108387547 */ /* 0x000ff0000b800000 */
[----:B------:R-:W-:-:S05]  /*0850*/  IMAD.WIDE R6, R13, 0x4, R4 ;  /* 0x000000040d067825 */ /* 0x000fca00078e0204 */
[----:B------:R-:W2:Y:S04]  /*0860*/  LDG.E R14, desc[UR8][R6.64] ;  /* 0x00000008060e7981 */ /* 0x000ea8000c1e1900 */
[----:B------:R-:W2:Y:S04]  /*0870*/  LDG.E R16, desc[UR8][R6.64+0x4] ;  /* 0x0000040806107981 */ /* 0x000ea8000c1e1900 */
[----:B------:R-:W3:Y:S04]  /*0880*/  LDG.E R17, desc[UR8][R6.64+0x8] ;  /* 0x0000080806117981 */ /* 0x000ee8000c1e1900 */
[----:B------:R-:W3:Y:S04]  /*0890*/  LDG.E R18, desc[UR8][R6.64+0xc] ;  /* 0x00000c0806127981 */ /* 0x000ee8000c1e1900 */
[----:B------:R-:W4:Y:S04]  /*08a0*/  LDG.E R19, desc[UR8][R6.64+0x10] ;  /* 0x0000100806137981 */ /* 0x000f28000c1e1900 */
[----:B------:R-:W4:Y:S04]  /*08b0*/  LDG.E R20, desc[UR8][R6.64+0x14] ;  /* 0x0000140806147981 */ /* 0x000f28000c1e1900 */
[----:B------:R-:W4:Y:S04]  /*08c0*/  LDG.E R21, desc[UR8][R6.64+0x18] ;  /* 0x0000180806157981 */ /* 0x000f28000c1e1900 */
[----:B------:R-:W4:Y:S01]  /*08d0*/  LDG.E R22, desc[UR8][R6.64+0x1c] ;  /* 0x00001c0806167981 */ /* 0x000f22000c1e1900 */
[----:B------:R-:W-:Y:S01]  /*08e0*/  VIADD R13, R13, 0x8 ;  /* 0x000000080d0d7836 */ /* 0x000fe20000000000 */
[----:B--2--5:R-:W-:-:S04]  /*08f0*/  FMNMX3 R14, R15, R14, R16, !PT ;  /* 0x0000000e0f0e7276 */ /* 0x024fc80007800010 */
[----:B---3--:R-:W-:-:S04]  /*0900*/  FMNMX3 R14, R14, R17, R18, !PT ;  /* 0x000000110e0e7276 */ /* 0x008fc80007800012 */
[----:B----4-:R-:W-:-:S04]  /*0910*/  FMNMX3 R14, R14, R19, R20, !PT ;  /* 0x000000130e0e7276 */ /* 0x010fc80007800014 */
[----:B------:R-:W-:-:S07]  /*0920*/  FMNMX3 R15, R14, R21, R22, !PT ;  /* 0x000000150e0f7276 */ /* 0x000fce0007800016 */
.L_x_11:
        /* <DEDUP_REMOVED lines=9> */
[----:B------:R-:W3:Y:S01]  /*09c0*/  LDG.E R18, desc[UR8][R6.64+0xc] ;  /* 0x00000c0806127981 */ /* 0x000ee2000c1e1900 */
[----:B------:R-:W-:-:S02]  /*09d0*/  IADD3 R13, PT, PT, R13, 0x4, RZ ;  /* 0x000000040d0d7810 */ /* 0x000fc40007ffe0ff */
[----:B--2--5:R-:W-:-:S04]  /*09e0*/  FMNMX3 R14, R15, R14, R16, !PT ;  /* 0x0000000e0f0e7276 */ /* 0x024fc80007800010 */
[----:B---3--:R-:W-:-:S07]  /*09f0*/  FMNMX3 R15, R14, R17, R18, !PT ;  /* 0x000000110e0f7276 */ /* 0x008fce0007800012 */
.L_x_12:
[----:B------:R-:W-:Y:S05]  /*0a00*/  BRA.U !UP1, `(.L_x_8) ;  /* 0x0000000109207547 */ /* 0x000fea000b800000 */
[----:B------:R-:W-:-:S12]  /*0a10*/  UIADD3 UR4, UPT, UPT, -UR4, URZ, URZ ;  /* 0x000000ff04047290 */ /* 0x000fd8000fffe1ff */
.L_x_13:
[----:B------:R-:W-:-:S06]  /*0a20*/  IMAD.WIDE R6, R13, 0x4, R4 ;  /* 0x000000040d067825 */ /* 0x000fcc00078e0204 */
[----:B------:R-:W2:Y:S01]  /*0a30*/  LDG.E R6, desc[UR8][R6.64] ;  /* 0x0000000806067981 */ /* 0x000ea2000c1e1900 */
[----:B------:R-:W-:Y:S01]  /*0a40*/  UIADD3 UR4, UPT, UPT, UR4, 0x1, URZ ;  /* 0x0000000104047890 */ /* 0x000fe2000fffe0ff */
[----:B------:R-:W-:-:S03]  /*0a50*/  VIADD R13, R13, 0x1 ;  /* 0x000000010d0d7836 */ /* 0x000fc60000000000 */
[----:B------:R-:W-:Y:S01]  /*0a60*/  UISETP.NE.AND UP0, UPT, UR4, URZ, UPT ;  /* 0x000000ff0400728c */ /* 0x000fe2000bf05270 */
[----:B--2--5:R-:W-:-:S08]  /*0a70*/  FMNMX R15, R6, R15, !PT ;  /* 0x0000000f060f7209 */ /* 0x024fd00007800000 */
[----:B------:R-:W-:Y:S05]  /*0a80*/  BRA.U UP0, `(.L_x_13) ;  /* 0xfffffffd00e47547 */ /* 0x000fea000b83ffff */
.L_x_8:
[----:B-----5:R0:W-:Y:S02]  /*0a90*/  STS [R0], R15 ;  /* 0x0000000f00007388 */ /* 0x0201e40000000800 */
.L_x_7:
[----:B------:R-:W-:Y:S05]  /*0aa0*/  BSYNC.RECONVERGENT B0 ;  /* 0x0000000000007941 */ /* 0x000fea0003800200 */
.L_x_6:
[----:B------:R-:W-:Y:S06]  /*0ab0*/  BAR.SYNC.DEFER_BLOCKING 0x0 ;  /* 0x0000000000007b1d */ /* 0x000fec0000010000 */
[----:B------:R-:W-:Y:S04]  /*0ac0*/  BSSY.RECONVERGENT B0, `(.L_x_14) ;  /* 0x0000014000007945 */ /* 0x000fe80003800200 */
[----:B------:R-:W-:Y:S05]  /*0ad0*/  @!P0 BRA `(.L_x_15) ;  /* 0x0000000000488947 */ /* 0x000fea0003800000 */
[----:B------:R-:W-:Y:S01]  /*0ae0*/  UIADD3 UR4, UPT, UPT, UR6, 0x1000, URZ ;  /* 0x0000100006047890 */ /* 0x000fe2000fffe0ff */
[----:B-1----:R-:W-:Y:S01]  /*0af0*/  LEA R4, R10, R11, 0x5 ;  /* 0x0000000b0a047211 */ /* 0x002fe200078e28ff */
[----:B------:R-:W-:Y:S01]  /*0b00*/  LDS R5, [R0] ;  /* 0x0000000000057984 */ /* 0x000fe20000000800 */
[----:B------:R-:W-:Y:S01]  /*0b10*/  IMAD.MOV.U32 R7, RZ, RZ, 0x3bbb989d ;  /* 0x3bbb989dff077424 */ /* 0x000fe200078e00ff */
[----:B------:R-:W-:Y:S01]  /*0b20*/  ULEA UR4, UR7, UR4, 0x18 ;  /* 0x0000000407047291 */ /* 0x000fe2000f8ec0ff */
[----:B------:R-:W-:-:S05]  /*0b30*/  MOV R6, 0x437c0000 ;  /* 0x437c000000067802 */ /* 0x000fca0000000f00 */
[----:B------:R-:W-:-:S05]  /*0b40*/  LEA R13, R4, UR4, 0x2 ;  /* 0x00000004040d7c11 */ /* 0x000fca000f8e10ff */
[----:B------:R-:W1:Y:S02]  /*0b50*/  LDS R4, [R13] ;  /* 0x000000000d047984 */ /* 0x000e640000000800 */
[----:B-1----:R-:W-:-:S04]  /*0b60*/  FADD R4, R4, -R5 ;  /* 0x8000000504047221 */ /* 0x002fc80000000000 */
[----:B------:R-:W-:-:S04]  /*0b70*/  FFMA.SAT R5, R4, R7, 0.5 ;  /* 0x3f00000004057423 */ /* 0x000fc80000002007 */
[----:B------:R-:W-:-:S04]  /*0b80*/  FFMA.RM R5, R5, R6, 12582913 ;  /* 0x4b40000105057423 */ /* 0x000fc80000004006 */
[C---:B------:R-:W-:Y:S01]  /*0b90*/  FADD R7, R5.reuse, -12583039 ;  /* 0xcb40007f05077421 */ /* 0x040fe20000000000 */
[----:B------:R-:W-:-:S03]  /*0ba0*/  IMAD.SHL.U32 R5, R5, 0x800000, RZ ;  /* 0x0080000005057824 */ /* 0x000fc600078e00ff */
[----:B------:R-:W-:-:S04]  /*0bb0*/  FFMA R7, R4, 1.4426950216293334961, -R7 ;  /* 0x3fb8aa3b04077823 */ /* 0x000fc80000000807 */
[----:B------:R-:W-:-:S04]  /*0bc0*/  FFMA R7, R4, 1.925963033500011079e-08, R7 ;  /* 0x32a5706004077823 */ /* 0x000fc80000000007 */
[----:B------:R-:W1:Y:S02]  /*0bd0*/  MUFU.EX2 R4, R7 ;  /* 0x0000000700047308 */ /* 0x000e640000000800 */
[----:B-1----:R-:W-:-:S05]  /*0be0*/  FMUL R4, R5, R4 ;  /* 0x0000000405047220 */ /* 0x002fca0000400000 */
[----:B------:R2:W-:Y:S02]  /*0bf0*/  STS [R13], R4 ;  /* 0x000000040d007388 */ /* 0x0005e40000000800 */
.L_x_15:
[----:B------:R-:W-:Y:S05]  /*0c00*/  BSYNC.RECONVERGENT B0 ;  /* 0x0000000000007941 */ /* 0x000fea0003800200 */
.L_x_14:
[----:B------:R-:W-:Y:S01]  /*0c10*/  BAR.SYNC.DEFER_BLOCKING 0x0 ;  /* 0x0000000000007b1d */ /* 0x000fe20000010000 */
[----:B------:R-:W-:-:S09]  /*0c20*/  UISETP.GE.U32.AND UP0, UPT, UR12, 0x2, UPT ;  /* 0x000000020c00788c */ /* 0x000fd2000bf06070 */
[----:B------:R-:W-:Y:S05]  /*0c30*/  BRA.U !UP0, `(.L_x_16) ;  /* 0x0000000108487547 */ /* 0x000fea000b800000 */
[----:B------:R-:W-:Y:S01]  /*0c40*/  UIADD3 UR6, UPT, UPT, UR6, 0x1000, URZ ;  /* 0x0000100006067890 */ /* 0x000fe2000fffe0ff */
[----:B-1----:R-:W-:Y:S01]  /*0c50*/  LEA R5, R10, R11, 0x5 ;  /* 0x0000000b0a057211 */ /* 0x002fe200078e28ff */
[----:B--2---:R-:W-:Y:S02]  /*0c60*/  IMAD.MOV.U32 R4, RZ, RZ, 0x1 ;  /* 0x00000001ff047424 */ /* 0x004fe400078e00ff */
[----:B------:R-:W-:-:S06]  /*0c70*/  ULEA UR6, UR7, UR6, 0x18 ;  /* 0x0000000607067291 */ /* 0x000fcc000f8ec0ff */
[----:B------:R-:W-:-:S07]  /*0c80*/  LEA R13, R5, UR6, 0x2 ;  /* 0x00000006050d7c11 */ /* 0x000fce000f8e10ff */
.L_x_17:
[----:B------:R-:W-:-:S05]  /*0c90*/  SHF.L.U32 R7, R4, 0x1, RZ ;  /* 0x0000000104077819 */ /* 0x000fca00000006ff */
[----:B------:R-:W-:-:S05]  /*0ca0*/  VIADD R6, R7, 0xffffffff ;  /* 0xffffffff07067836 */ /* 0x000fca0000000000 */
[----:B------:R-:W-:-:S04]  /*0cb0*/  LOP3.LUT P2, RZ, R6, R11, RZ, 0xc0, !PT ;  /* 0x0000000b06ff7212 */ /* 0x000fc8000784c0ff */
[----:B------:R-:W-:-:S13]  /*0cc0*/  ISETP.GT.OR P2, PT, R9, 0x3f, P2 ;  /* 0x0000003f0900780c */ /* 0x000fda0001744670 */
[----:B------:R-:W-:Y:S02]  /*0cd0*/  @!P2 LEA R5, R4, R13, 0x2 ;  /* 0x0000000d0405a211 */ /* 0x000fe400078e10ff */
[----:B------:R-:W-:Y:S04]  /*0ce0*/  @!P2 LDS R4, [R13] ;  /* 0x000000000d04a984 */ /* 0x000fe80000000800 */
[----:B------:R-:W1:Y:S02]  /*0cf0*/  @!P2 LDS R5, [R5] ;  /* 0x000000000505a984 */ /* 0x000e640000000800 */
[----:B-1----:R-:W-:Y:S01]  /*0d00*/  @!P2 FADD R6, R5, R4 ;  /* 0x000000040506a221 */ /* 0x002fe20000000000 */
[----:B------:R-:W-:-:S04]  /*0d10*/  IMAD.MOV.U32 R4, RZ, RZ, R7 ;  /* 0x000000ffff047224 */ /* 0x000fc800078e0007 */
[----:B------:R3:W-:Y:S01]  /*0d20*/  @!P2 STS [R13], R6 ;  /* 0x000000060d00a388 */ /* 0x0007e20000000800 */
[----:B------:R-:W-:Y:S01]  /*0d30*/  BAR.SYNC.DEFER_BLOCKING 0x0 ;  /* 0x0000000000007b1d */ /* 0x000fe20000010000 */
[----:B------:R-:W-:-:S13]  /*0d40*/  ISETP.GT.U32.AND P2, PT, R7, UR10, PT ;  /* 0x0000000a07007c0c */ /* 0x000fda000bf44070 */
[----:B---3--:R-:W-:Y:S05]  /*0d50*/  @!P2 BRA `(.L_x_17) ;  /* 0xfffffffc00cca947 */ /* 0x008fea000383ffff */
.L_x_16:
[----:B------:R-:W-:Y:S04]  /*0d60*/  BSSY.RECONVERGENT B0, `(.L_x_18) ;  /* 0x000000d000007945 */ /* 0x000fe80003800200 */
[----:B------:R-:W-:Y:S05]  /*0d70*/  @!P1 BRA `(.L_x_19) ;  /* 0x00000000002c9947 */ /* 0x000fea0003800000 */
[----:B------:R-:W3:Y:S01]  /*0d80*/  S2UR UR5, SR_CgaCtaId ;  /* 0x00000000000579c3 */ /* 0x000ee20000008800 */
[----:B------:R-:W-:Y:S02]  /*0d90*/  UMOV UR4, 0x400 ;  /* 0x0000040000047882 */ /* 0x000fe40000000000 */
[----:B------:R-:W-:-:S05]  /*0da0*/  UIADD3 UR4, UPT, UPT, UR4, 0x1000, URZ ;  /* 0x0000100004047890 */ /* 0x000fca000fffe0ff */
[----:B-12---:R-:W1:Y:S01]  /*0db0*/  LDC.64 R4, c[0x0][0x398] ;  /* 0x0000e600ff047b82 */ /* 0x006e620000000a00 */
[----:B---3--:R-:W-:-:S06]  /*0dc0*/  ULEA UR4, UR5, UR4, 0x18 ;  /* 0x0000000405047291 */ /* 0x008fcc000f8ec0ff */
[----:B------:R-:W-:-:S05]  /*0dd0*/  LEA R6, R10, UR4, 0x7 ;  /* 0x000000040a067c11 */ /* 0x000fca000f8e38ff */
[----:B------:R-:W2:Y:S01]  /*0de0*/  LDS R7, [R6] ;  /* 0x0000000006077984 */ /* 0x000ea20000000800 */
[----:B------:R-:W3:Y:S02]  /*0df0*/  LDCU UR4, c[0x0][0x3a0] ;  /* 0x00007400ff0477ac */ /* 0x000ee40008000800 */
[----:B---3--:R-:W-:-:S04]  /*0e00*/  IMAD R11, R9, UR4, R12 ;  /* 0x00000004090b7c24 */ /* 0x008fc8000f8e020c */
[----:B-1----:R-:W-:-:S05]  /*0e10*/  IMAD.WIDE.U32 R4, R11, 0x4, R4 ;  /* 0x000000040b047825 */ /* 0x002fca00078e0004 */
[----:B--2---:R3:W-:Y:S02]  /*0e20*/  STG.E desc[UR8][R4.64], R7 ;  /* 0x0000000704007986 */ /* 0x0047e4000c101908 */
.L_x_19:
[----:B------:R-:W-:Y:S05]  /*0e30*/  BSYNC.RECONVERGENT B0 ;  /* 0x0000000000007941 */ /* 0x000fea0003800200 */
.L_x_18:
[----:B------:R-:W4:Y:S01]  /*0e40*/  S2UR UR5, SR_CgaCtaId ;  /* 0x00000000000579c3 */ /* 0x000f220000008800 */
[----:B------:R-:W-:-:S07]  /*0e50*/  UMOV UR4, 0x400 ;  /* 0x0000040000047882 */ /* 0x000fce0000000000 */
[----:B------:R-:W-:Y:S01]  /*0e60*/  BAR.SYNC.DEFER_BLOCKING 0x0 ;  /* 0x0000000000007b1d */ /* 0x000fe20000010000 */
[----:B------:R-:W-:-:S05]  /*0e70*/  UIADD3 UR4, UPT, UPT, UR4, 0x2080, URZ ;  /* 0x0000208004047890 */ /* 0x000fca000fffe0ff */
[----:B------:R-:W-:Y:S01]  /*0e80*/  BSSY.RECONVERGENT B0, `(.L_x_20) ;  /* 0x0000073000007945 */ /* 0x000fe20003800200 */
[----:B----4-:R-:W-:-:S06]  /*0e90*/  ULEA UR4, UR5, UR4, 0x18 ;  /* 0x0000000405047291 */ /* 0x010fcc000f8ec0ff */
[----:B------:R-:W-:Y:S01]  /*0ea0*/  LEA R10, R10, UR4, 0x2 ;  /* 0x000000040a0a7c11 */ /* 0x000fe2000f8e10ff */
[----:B------:R-:W-:Y:S06]  /*0eb0*/  @!P1 BRA `(.L_x_21) ;  /* 0x0000000400bc9947 */ /* 0x000fec0003800000 */
[----:B------:R-:W4:Y:S01]  /*0ec0*/  LDCU UR10, c[0x0][0x3a0] ;  /* 0x00007400ff0a77ac */ /* 0x000f220008000800 */
[----:B-1-3--:R-:W-:Y:S01]  /*0ed0*/  HFMA2 R7, -RZ, RZ, 0, 0 ;  /* 0x00000000ff077431 */ /* 0x00afe200000001ff */
[----:B----4-:R-:W-:-:S09]  /*0ee0*/  UISETP.GE.AND UP0, UPT, UR10, 0x1, UPT ;  /* 0x000000010a00788c */ /* 0x010fd2000bf06270 */
[----:B------:R-:W-:Y:S05]  /*0ef0*/  BRA.U !UP0, `(.L_x_22) ;  /* 0x0000000508a87547 */ /* 0x000fea000b800000 */
[----:B------:R-:W-:Y:S02]  /*0f00*/  UISETP.GE.U32.AND UP1, UPT, UR10, 0x10, UPT ;  /* 0x000000100a00788c */ /* 0x000fe4000bf26070 */
[----:B------:R-:W-:Y:S01]  /*0f10*/  IMAD R9, R9, UR10, RZ ;  /* 0x0000000a09097c24 */ /* 0x000fe2000f8e02ff */
[----:B------:R-:W-:Y:S01]  /*0f20*/  ULOP3.LUT UR11, UR10, 0xf, URZ, 0xc0, !UPT ;  /* 0x0000000f0a0b7892 */ /* 0x000fe2000f8ec0ff */
[----:B------:R-:W-:Y:S01]  /*0f30*/  IMAD.MOV.U32 R7, RZ, RZ, RZ ;  /* 0x000000ffff077224 */ /* 0x000fe200078e00ff */
[----:B------:R-:W-:Y:S02]  /*0f40*/  UMOV UR4, URZ ;  /* 0x000000ff00047c82 */ /* 0x000fe40008000000 */
[----:B------:R-:W-:Y:S02]  /*0f50*/  UISETP.NE.AND UP0, UPT, UR11, URZ, UPT ;  /* 0x000000ff0b00728c */ /* 0x000fe4000bf05270 */
[----:B------:R-:W-:Y:S09]  /*0f60*/  BRA.U !UP1, `(.L_x_23) ;  /* 0x0000000109b87547 */ /* 0x000ff2000b800000 */
[----:B------:R-:W1:Y:S01]  /*0f70*/  LDCU.64 UR6, c[0x0][0x398] ;  /* 0x00007300ff0677ac */ /* 0x000e620008000a00 */
[----:B------:R-:W-:Y:S01]  /*0f80*/  MOV R7, RZ ;  /* 0x000000ff00077202 */ /* 0x000fe20000000f00 */
[----:B------:R-:W-:Y:S01]  /*0f90*/  IMAD.MOV.U32 R6, RZ, RZ, R9 ;  /* 0x000000ffff067224 */ /* 0x000fe200078e0009 */
[----:B------:R-:W-:-:S04]  /*0fa0*/  ULOP3.LUT UR4, UR10, 0x7ffffff0, URZ, 0xc0, !UPT ;  /* 0x7ffffff00a047892 */ /* 0x000fc8000f8ec0ff */
[----:B------:R-:W-:Y:S02]  /*0fb0*/  UIADD3 UR12, UPT, UPT, -UR4, URZ, URZ ;  /* 0x000000ff040c7290 */ /* 0x000fe4000fffe1ff */
[----:B-1----:R-:W-:-:S04]  /*0fc0*/  UIADD3 UR5, UP1, UPT, UR6, 0x20, URZ ;  /* 0x0000002006057890 */ /* 0x002fc8000ff3e0ff */
[----:B------:R-:W-:-:S12]  /*0fd0*/  UIADD3.X UR6, UPT, UPT, URZ, UR7, URZ, UP1, !UPT ;  /* 0x00000007ff067290 */ /* 0x000fd80008ffe4ff */
.L_x_24:
[----:B--2---:R-:W-:Y:S01]  /*0fe0*/  MOV R4, UR5 ;  /* 0x0000000500047c02 */ /* 0x004fe20008000f00 */
[----:B------:R-:W-:-:S04]  /*0ff0*/  IMAD.U32 R5, RZ, RZ, UR6 ;  /* 0x00000006ff057e24 */ /* 0x000fc8000f8e00ff */
[----:B------:R-:W-:-:S05]  /*1000*/  IMAD.WIDE R4, R6, 0x4, R4 ;  /* 0x0000000406047825 */ /* 0x000fca00078e0204 */
[----:B------:R-:W2:Y:S04]  /*1010*/  LDG.E R24, desc[UR8][R4.64+-0x20] ;  /* 0xffffe00804187981 */ /* 0x000ea8000c1e1900 */
[----:B------:R-:W3:Y:S04]  /*1020*/  LDG.E R23, desc[UR8][R4.64+-0x1c] ;  /* 0xffffe40804177981 */ /* 0x000ee8000c1e1900 */
[----:B------:R-:W4:Y:S04]  /*1030*/  LDG.E R26, desc[UR8][R4.64+-0x18] ;  /* 0xffffe808041a7981 */ /* 0x000f28000c1e1900 */
[----:B------:R-:W5:Y:S04]  /*1040*/  LDG.E R28, desc[UR8][R4.64+-0x14] ;  /* 0xffffec08041c7981 */ /* 0x000f68000c1e1900 */
[----:B------:R-:W5:Y:S04]  /*1050*/  LDG.E R21, desc[UR8][R4.64+-0x10] ;  /* 0xfffff00804157981 */ /* 0x000f68000c1e1900 */
[----:B------:R-:W5:Y:S04]  /*1060*/  LDG.E R20, desc[UR8][R4.64+-0xc] ;  /* 0xfffff40804147981 */ /* 0x000f68000c1e1900 */
[----:B------:R-:W5:Y:S04]  /*1070*/  LDG.E R19, desc[UR8][R4.64+-0x8] ;  /* 0xfffff80804137981 */ /* 0x000f68000c1e1900 */
[----:B------:R-:W5:Y:S04]  /*1080*/  LDG.E R18, desc[UR8][R4.64+-0x4] ;  /* 0xfffffc0804127981 */ /* 0x000f68000c1e1900 */
[----:B------:R-:W5:Y:S04]  /*1090*/  LDG.E R17, desc[UR8][R4.64] ;  /* 0x0000000804117981 */ /* 0x000f68000c1e1900 */
[----:B------:R-:W5:Y:S04]  /*10a0*/  LDG.E R16, desc[UR8][R4.64+0x4] ;  /* 0x0000040804107981 */ /* 0x000f68000c1e1900 */
[----:B0-----:R-:W5:Y:S04]  /*10b0*/  LDG.E R15, desc[UR8][R4.64+0x8] ;  /* 0x00000808040f7981 */ /* 0x001f68000c1e1900 */
[----:B------:R-:W5:Y:S04]  /*10c0*/  LDG.E R14, desc[UR8][R4.64+0xc] ;  /* 0x00000c08040e7981 */ /* 0x000f68000c1e1900 */
[----:B------:R-:W5:Y:S04]  /*10d0*/  LDG.E R13, desc[UR8][R4.64+0x10] ;  /* 0x00001008040d7981 */ /* 0x000f68000c1e1900 */
[----:B------:R-:W5:Y:S04]  /*10e0*/  LDG.E R12, desc[UR8][R4.64+0x14] ;  /* 0x00001408040c7981 */ /* 0x000f68000c1e1900 */
[----:B------:R-:W5:Y:S04]  /*10f0*/  LDG.E R11, desc[UR8][R4.64+0x18] ;  /* 0x00001808040b7981 */ /* 0x000f68000c1e1900 */
[----:B------:R-:W5:Y:S01]  /*1100*/  LDG.E R22, desc[UR8][R4.64+0x1c] ;  /* 0x00001c0804167981 */ /* 0x000f62000c1e1900 */
[----:B------:R-:W-:Y:S01]  /*1110*/  UIADD3 UR12, UPT, UPT, UR12, 0x10, URZ ;  /* 0x000000100c0c7890 */ /* 0x000fe2000fffe0ff */
[----:B------:R-:W-:-:S03]  /*1120*/  IADD3 R6, PT, PT, R6, 0x10, RZ ;  /* 0x0000001006067810 */ /* 0x000fc60007ffe0ff */
[----:B------:R-:W-:Y:S01]  /*1130*/  UISETP.NE.AND UP1, UPT, UR12, URZ, UPT ;  /* 0x000000ff0c00728c */ /* 0x000fe2000bf25270 */
[----:B--2---:R-:W-:-:S04]  /*1140*/  FADD R24, R24, R7 ;  /* 0x0000000718187221 */ /* 0x004fc80000000000 */
[----:B---3--:R-:W-:-:S04]  /*1150*/  FADD R23, R24, R23 ;  /* 0x0000001718177221 */ /* 0x008fc80000000000 */
[----:B----4-:R-:W-:-:S04]  /*1160*/  FADD R23, R23, R26 ;  /* 0x0000001a17177221 */ /* 0x010fc80000000000 */
[----:B-----5:R-:W-:-:S04]  /*1170*/  FADD R28, R23, R28 ;  /* 0x0000001c171c7221 */ /* 0x020fc80000000000 */
[----:B------:R-:W-:-:S04]  /*1180*/  FADD R21, R28, R21 ;  /* 0x000000151c157221 */ /* 0x000fc80000000000 */
        /* <DEDUP_REMOVED lines=10> */
[----:B------:R-:W-:Y:S01]  /*1230*/  FADD R7, R11, R22 ;  /* 0x000000160b077221 */ /* 0x000fe20000000000 */
[----:B------:R-:W-:Y:S06]  /*1240*/  BRA.U UP1, `(.L_x_24) ;  /* 0xfffffffd01647547 */ /* 0x000fec000b83ffff */
.L_x_23:
[----:B------:R-:W-:Y:S05]  /*1250*/  BRA.U !UP0, `(.L_x_22) ;  /* 0x0000000108d07547 */ /* 0x000fea000b800000 */
[----:B------:R-:W-:Y:S02]  /*1260*/  UISETP.GE.U32.AND UP0, UPT, UR11, 0x8, UPT ;  /* 0x000000080b00788c */ /* 0x000fe4000bf06070 */
[----:B------:R-:W-:-:S04]  /*1270*/  ULOP3.LUT UR6, UR10, 0x7, URZ, 0xc0, !UPT ;  /* 0x000000070a067892 */ /* 0x000fc8000f8ec0ff */
[----:B------:R-:W-:-:S03]  /*1280*/  UISETP.NE.AND UP1, UPT, UR6, URZ, UPT ;  /* 0x000000ff0600728c */ /* 0x000fc6000bf25270 */
[----:B------:R-:W-:Y:S08]  /*1290*/  BRA.U !UP0, `(.L_x_25) ;  /* 0x0000000108507547 */ /* 0x000ff0000b800000 */
[----:B--2---:R-:W1:Y:S01]  /*12a0*/  LDC.64 R4, c[0x0][0x398] ;  /* 0x0000e600ff047b82 */ /* 0x004e620000000a00 */
[----:B------:R-:W-:-:S04]  /*12b0*/  VIADD R11, R9, UR4 ;  /* 0x00000004090b7c36 */ /* 0x000fc80008000000 */
[----:B-1----:R-:W-:-:S05]  /*12c0*/  IMAD.WIDE R4, R11, 0x4, R4 ;  /* 0x000000040b047825 */ /* 0x002fca00078e0204 */
[----:B------:R-:W2:Y:S04]  /*12d0*/  LDG.E R6, desc[UR8][R4.64] ;  /* 0x0000000804067981 */ /* 0x000ea8000c1e1900 */
[----:B------:R-:W3:Y:S04]  /*12e0*/  LDG.E R11, desc[UR8][R4.64+0x4] ;  /* 0x00000408040b7981 */ /* 0x000ee8000c1e1900 */
[----:B------:R-:W4:Y:S04]  /*12f0*/  LDG.E R13, desc[UR8][R4.64+0x8] ;  /* 0x00000808040d7981 */ /* 0x000f28000c1e1900 */
[----:B0-----:R-:W5:Y:S04]  /*1300*/  LDG.E R15, desc[UR8][R4.64+0xc] ;  /* 0x00000c08040f7981 */ /* 0x001f68000c1e1900 */
[----:B------:R-:W5:Y:S04]  /*1310*/  LDG.E R17, desc[UR8][R4.64+0x10] ;  /* 0x0000100804117981 */ /* 0x000f68000c1e1900 */
[----:B------:R-:W5:Y:S04]  /*1320*/  LDG.E R19, desc[UR8][R4.64+0x14] ;  /* 0x0000140804137981 */ /* 0x000f68000c1e1900 */
[----:B------:R-:W5:Y:S04]  /*1330*/  LDG.E R21, desc[UR8][R4.64+0x18] ;  /* 0x0000180804157981 */ /* 0x000f68000c1e1900 */
[----:B------:R-:W5:Y:S01]  /*1340*/  LDG.E R23, desc[UR8][R4.64+0x1c] ;  /* 0x00001c0804177981 */ /* 0x000f62000c1e1900 */
[----:B------:R-:W-:Y:S01]  /*1350*/  UIADD3 UR4, UPT, UPT, UR4, 0x8, URZ ;  /* 0x0000000804047890 */ /* 0x000fe2000fffe0ff */
[----:B--2---:R-:W-:-:S04]  /*1360*/  FADD R6, R7, R6 ;  /* 0x0000000607067221 */ /* 0x004fc80000000000 */
[----:B---3--:R-:W-:-:S04]  /*1370*/  FADD R6, R6, R11 ;  /* 0x0000000b06067221 */ /* 0x008fc80000000000 */
[----:B----4-:R-:W-:-:S04]  /*1380*/  FADD R6, R6, R13 ;  /* 0x0000000d06067221 */ /* 0x010fc80000000000 */
[----:B-----5:R-:W-:-:S04]  /*1390*/  FADD R6, R6, R15 ;  /* 0x0000000f06067221 */ /* 0x020fc80000000000 */
[----:B------:R-:W-:-:S04]  /*13a0*/  FADD R6, R6, R17 ;  /* 0x0000001106067221 */ /* 0x000fc80000000000 */
[----:B------:R-:W-:-:S04]  /*13b0*/  FADD R6, R6, R19 ;  /* 0x0000001306067221 */ /* 0x000fc80000000000 */
[----:B------:R-:W-:-:S04]  /*13c0*/  FADD R6, R6, R21 ;  /* 0x0000001506067221 */ /* 0x000fc80000000000 */
[----:B------:R-:W-:-:S07]  /*13d0*/  FADD R7, R6, R23 ;  /* 0x0000001706077221 */ /* 0x000fce0000000000 */
.L_x_25:
[----:B------:R-:W-:Y:S05]  /*13e0*/  BRA.U !UP1, `(.L_x_22) ;  /* 0x00000001096c7547 */ /* 0x000fea000b800000 */
[----:B------:R-:W-:Y:S02]  /*13f0*/  UISETP.GE.U32.AND UP0, UPT, UR6, 0x4, UPT ;  /* 0x000000040600788c */ /* 0x000fe4000bf06070 */
[----:B------:R-:W-:-:S04]  /*1400*/  ULOP3.LUT UR5, UR10, 0x3, URZ, 0xc0, !UPT ;  /* 0x000000030a057892 */ /* 0x000fc8000f8ec0ff */
[----:B------:R-:W-:-:S03]  /*1410*/  UISETP.NE.AND UP1, UPT, UR5, URZ, UPT ;  /* 0x000000ff0500728c */ /* 0x000fc6000bf25270 */
[----:B------:R-:W-:Y:S08]  /*1420*/  BRA.U !UP0, `(.L_x_26) ;  /* 0x0000000108307547 */ /* 0x000ff0000b800000 */
[----:B--2---:R-:W1:Y:S01]  /*1430*/  LDC.64 R4, c[0x0][0x398] ;  /* 0x0000e600ff047b82 */ /* 0x004e620000000a00 */
[----:B------:R-:W-:-:S05]  /*1440*/  IADD3 R11, PT, PT, R9, UR4, RZ ;  /* 0x00000004090b7c10 */ /* 0x000fca000fffe0ff */
[----:B-1----:R-:W-:-:S05]  /*1450*/  IMAD.WIDE R4, R11, 0x4, R4 ;  /* 0x000000040b047825 */ /* 0x002fca00078e0204 */
[----:B------:R-:W2:Y:S04]  /*1460*/  LDG.E R6, desc[UR8][R4.64] ;  /* 0x0000000804067981 */ /* 0x000ea8000c1e1900 */
[----:B------:R-:W3:Y:S04]  /*1470*/  LDG.E R11, desc[UR8][R4.64+0x4] ;  /* 0x00000408040b7981 */ /* 0x000ee8000c1e1900 */
[----:B------:R-:W4:Y:S04]  /*1480*/  LDG.E R13, desc[UR8][R4.64+0x8] ;  /* 0x00000808040d7981 */ /* 0x000f28000c1e1900 */
[----:B0-----:R-:W5:Y:S01]  /*1490*/  LDG.E R15, desc[UR8][R4.64+0xc] ;  /* 0x00000c08040f7981 */ /* 0x001f62000c1e1900 */
[----:B------:R-:W-:Y:S01]  /*14a0*/  UIADD3 UR4, UPT, UPT, UR4, 0x4, URZ ;  /* 0x0000000404047890 */ /* 0x000fe2000fffe0ff */
[----:B--2---:R-:W-:-:S04]  /*14b0*/  FADD R6, R7, R6 ;  /* 0x0000000607067221 */ /* 0x004fc80000000000 */
[----:B---3--:R-:W-:-:S04]  /*14c0*/  FADD R6, R6, R11 ;  /* 0x0000000b06067221 */ /* 0x008fc80000000000 */
[----:B----4-:R-:W-:-:S04]  /*14d0*/  FADD R6, R6, R13 ;  /* 0x0000000d06067221 */ /* 0x010fc80000000000 */
[----:B-----5:R-:W-:-:S07]  /*14e0*/  FADD R7, R6, R15 ;  /* 0x0000000f06077221 */ /* 0x020fce0000000000 */
.L_x_26:
[----:B------:R-:W-:Y:S05]  /*14f0*/  BRA.U !UP1, `(.L_x_22) ;  /* 0x0000000109287547 */ /* 0x000fea000b800000 */
[----:B--2---:R-:W1:Y:S01]  /*1500*/  LDC.64 R12, c[0x0][0x398] ;  /* 0x0000e600ff0c7b82 */ /* 0x004e620000000a00 */
[----:B------:R-:W-:Y:S01]  /*1510*/  VIADD R9, R9, UR4 ;  /* 0x0000000409097c36 */ /* 0x000fe20008000000 */
[----:B------:R-:W-:-:S12]  /*1520*/  UIADD3 UR5, UPT, UPT, -UR5, URZ, URZ ;  /* 0x000000ff05057290 */ /* 0x000fd8000fffe1ff */
.L_x_27:
[----:B-1----:R-:W-:-:S06]  /*1530*/  IMAD.WIDE R4, R9, 0x4, R12 ;  /* 0x0000000409047825 */ /* 0x002fcc00078e020c */
[----:B------:R-:W2:Y:S01]  /*1540*/  LDG.E R4, desc[UR8][R4.64] ;  /* 0x0000000804047981 */ /* 0x000ea2000c1e1900 */
[----:B------:R-:W-:Y:S01]  /*1550*/  UIADD3 UR5, UPT, UPT, UR5, 0x1, URZ ;  /* 0x0000000105057890 */ /* 0x000fe2000fffe0ff */
[----:B------:R-:W-:-:S03]  /*1560*/  IADD3 R9, PT, PT, R9, 0x1, RZ ;  /* 0x0000000109097810 */ /* 0x000fc60007ffe0ff */
[----:B------:R-:W-:Y:S01]  /*1570*/  UISETP.NE.AND UP0, UPT, UR5, URZ, UPT ;  /* 0x000000ff0500728c */ /* 0x000fe2000bf05270 */
[----:B--2---:R-:W-:-:S08]  /*1580*/  FADD R7, R4, R7 ;  /* 0x0000000704077221 */ /* 0x004fd00000000000 */
[----:B------:R-:W-:Y:S05]  /*1590*/  BRA.U UP0, `(.L_x_27) ;  /* 0xfffffffd00e47547 */ /* 0x000fea000b83ffff */
.L_x_22:
[----:B------:R4:W-:Y:S02]  /*15a0*/  STS [R10], R7 ;  /* 0x000000070a007388 */ /* 0x0009e40000000800 */
.L_x_21:
[----:B------:R-:W-:Y:S05]  /*15b0*/  BSYNC.RECONVERGENT B0 ;  /* 0x0000000000007941 */ /* 0x000fea0003800200 */
.L_x_20:
[----:B------:R-:W-:Y:S06]  /*15c0*/  BAR.SYNC.DEFER_BLOCKING 0x0 ;  /* 0x0000000000007b1d */ /* 0x000fec0000010000 */
[----:B------:R-:W-:Y:S05]  /*15d0*/  @!P0 EXIT ;  /* 0x000000000000894d */ /* 0x000fea0003800000 */
[----:B------:R5:W5:Y:S01]  /*15e0*/  LDG.E R2, desc[UR8][R2.64] ;  /* 0x0000000802027981 */ /* 0x000b62000c1e1900 */
[----:B-1-34-:R-:W-:Y:S02]  /*15f0*/  HFMA2 R7, -RZ, RZ, 3.7421875, 0 ;  /* 0x437c0000ff077431 */ /* 0x01afe400000001ff */
[----:B--2---:R-:W-:Y:S01]  /*1600*/  IMAD.MOV.U32 R4, RZ, RZ, 0x3bbb989d ;  /* 0x3bbb989dff047424 */ /* 0x004fe200078e00ff */
[----:B------:R-:W-:Y:S01]  /*1610*/  BSSY.RECONVERGENT B0, `(.L_x_28) ;  /* 0x0000017000007945 */ /* 0x000fe20003800200 */
[----:B------:R-:W-:Y:S04]  /*1620*/  LDS R5, [R0] ;  /* 0x0000000000057984 */ /* 0x000fe80000000800 */
[----:B-----5:R-:W1:Y:S02]  /*1630*/  LDS R3, [R10] ;  /* 0x000000000a037984 */ /* 0x020e640000000800 */
[----:B-1----:R-:W1:Y:S01]  /*1640*/  MUFU.RCP R12, R3 ;  /* 0x00000003000c7308 */ /* 0x002e620000001000 */
[----:B------:R-:W-:-:S04]  /*1650*/  FADD R5, R2, -R5 ;  /* 0x8000000502057221 */ /* 0x000fc80000000000 */
[----:B------:R-:W-:-:S04]  /*1660*/  FFMA.SAT R4, R5, R4, 0.5 ;  /* 0x3f00000005047423 */ /* 0x000fc80000002004 */
[----:B------:R-:W-:Y:S01]  /*1670*/  FFMA.RM R4, R4, R7, 12582913 ;  /* 0x4b40000104047423 */ /* 0x000fe20000004007 */
[----:B-1----:R-:W-:-:S03]  /*1680*/  FFMA R7, -R3, R12, 1 ;  /* 0x3f80000003077423 */ /* 0x002fc6000000010c */
[C---:B------:R-:W-:Y:S01]  /*1690*/  FADD R6, R4.reuse, -12583039 ;  /* 0xcb40007f04067421 */ /* 0x040fe20000000000 */
[----:B0-----:R-:W-:Y:S02]  /*16a0*/  IMAD.SHL.U32 R0, R4, 0x800000, RZ ;  /* 0x0080000004007824 */ /* 0x001fe400078e00ff */
[----:B------:R-:W-:Y:S01]  /*16b0*/  FFMA R7, R12, R7, R12 ;  /* 0x000000070c077223 */ /* 0x000fe2000000000c */
[----:B------:R-:W-:-:S04]  /*16c0*/  FFMA R6, R5, 1.4426950216293334961, -R6 ;  /* 0x3fb8aa3b05067823 */ /* 0x000fc80000000806 */
[----:B------:R-:W-:-:S04]  /*16d0*/  FFMA R6, R5, 1.925963033500011079e-08, R6 ;  /* 0x32a5706005067823 */ /* 0x000fc80000000006 */
[----:B------:R-:W0:Y:S02]  /*16e0*/  MUFU.EX2 R5, R6 ;  /* 0x0000000600057308 */ /* 0x000e240000000800 */
[----:B0-----:R-:W-:-:S06]  /*16f0*/  FMUL R0, R0, R5 ;  /* 0x0000000500007220 */ /* 0x001fcc0000400000 */
[----:B------:R-:W0:Y:S01]  /*1700*/  FCHK P0, R0, R3 ;  /* 0x0000000300007302 */ /* 0x000e220000000000 */
[----:B------:R-:W-:-:S04]  /*1710*/  FFMA R2, R0, R7, RZ ;  /* 0x0000000700027223 */ /* 0x000fc800000000ff */
[----:B------:R-:W-:-:S04]  /*1720*/  FFMA R4, -R3, R2, R0 ;  /* 0x0000000203047223 */ /* 0x000fc80000000100 */
[----:B------:R-:W-:Y:S01]  /*1730*/  FFMA R7, R7, R4, R2 ;  /* 0x0000000407077223 */ /* 0x000fe20000000002 */
[----:B0-----:R-:W-:Y:S06]  /*1740*/  @!P0 BRA `(.L_x_29) ;  /* 0x00000000000c8947 */ /* 0x001fec0003800000 */
[----:B------:R-:W-:-:S07]  /*1750*/  MOV R2, 0x1770 ;  /* 0x0000177000027802 */ /* 0x000fce0000000f00 */
[----:B------:R-:W-:Y:S05]  /*1760*/  CALL.REL.NOINC `($__internal_0_$__cuda_sm3x_div_rn_noftz_f32_slowpath) ;  /* 0x0000000000187944 */ /* 0x000fea0003c00000 */
[----:B------:R-:W-:-:S07]  /*1770*/  MOV R7, R0 ;  /* 0x0000000000077202 */ /* 0x000fce0000000f00 */
.L_x_29:
[----:B------:R-:W-:Y:S05]  /*1780*/  BSYNC.RECONVERGENT B0 ;  /* 0x0000000000007941 */ /* 0x000fea0003800200 */
.L_x_28:
[----:B------:R-:W0:Y:S02]  /*1790*/  LDC.64 R2, c[0x0][0x388] ;  /* 0x0000e200ff027b82 */ /* 0x000e240000000a00 */
[----:B0-----:R-:W-:-:S05]  /*17a0*/  IMAD.WIDE R8, R8, 0x4, R2 ;  /* 0x0000000408087825 */ /* 0x001fca00078e0202 */
[----:B------:R-:W-:Y:S01]  /*17b0*/  STG.E desc[UR8][R8.64], R7 ;  /* 0x0000000708007986 */ /* 0x000fe2000c101908 */
[----:B------:R-:W-:Y:S05]  /*17c0*/  EXIT ;  /* 0x000000000000794d */ /* 0x000fea0003800000 */
        .weak           $__internal_0_$__cuda_sm3x_div_rn_noftz_f32_slowpath
        .type           $__internal_0_$__cuda_sm3x_div_rn_noftz_f32_slowpath,@function
        .size           $__internal_0_$__cuda_sm3x_div_rn_noftz_f32_slowpath,(.L_x_42 - $__internal_0_$__cuda_sm3x_div_rn_noftz_f32_slowpath)
$__internal_0_$__cuda_sm3x_div_rn_noftz_f32_slowpath:
[----:B------:R-:W-:Y:S01]  /*17d0*/  SHF.R.U32.HI R5, RZ, 0x17, R3 ;  /* 0x00000017ff057819 */ /* 0x000fe20000011603 */
[----:B------:R-:W-:Y:S01]  /*17e0*/  BSSY.RECONVERGENT B1, `(.L_x_30) ;  /* 0x0000064000017945 */ /* 0x000fe20003800200 */
[--C-:B------:R-:W-:Y:S01]  /*17f0*/  SHF.R.U32.HI R4, RZ, 0x17, R0.reuse ;  /* 0x00000017ff047819 */ /* 0x100fe20000011600 */
[----:B------:R-:W-:Y:S01]  /*1800*/  IMAD.MOV.U32 R6, RZ, RZ, R0 ;  /* 0x000000ffff067224 */ /* 0x000fe200078e0000 */
[----:B------:R-:W-:Y:S02]  /*1810*/  LOP3.LUT R5, R5, 0xff, RZ, 0xc0, !PT ;  /* 0x000000ff05057812 */ /* 0x000fe400078ec0ff */
[----:B------:R-:W-:Y:S02]  /*1820*/  LOP3.LUT R4, R4, 0xff, RZ, 0xc0, !PT ;  /* 0x000000ff04047812 */ /* 0x000fe400078ec0ff */
[----:B------:R-:W-:Y:S01]  /*1830*/  MOV R7, R3 ;  /* 0x0000000300077202 */ /* 0x000fe20000000f00 */
[----:B------:R-:W-:Y:S01]  /*1840*/  VIADD R11, R5, 0xffffffff ;  /* 0xffffffff050b7836 */ /* 0x000fe20000000000 */
[----:B------:R-:W-:-:S04]  /*1850*/  IADD3 R10, PT, PT, R4, -0x1, RZ ;  /* 0xffffffff040a7810 */ /* 0x000fc80007ffe0ff */
[----:B------:R-:W-:-:S04]  /*1860*/  ISETP.GT.U32.AND P0, PT, R11, 0xfd, PT ;  /* 0x000000fd0b00780c */ /* 0x000fc80003f04070 */
[----:B------:R-:W-:-:S13]  /*1870*/  ISETP.GT.U32.OR P0, PT, R10, 0xfd, P0 ;  /* 0x000000fd0a00780c */ /* 0x000fda0000704470 */
[----:B------:R-:W-:Y:S01]  /*1880*/  @!P0 IMAD.MOV.U32 R9, RZ, RZ, RZ ;  /* 0x000000ffff098224 */ /* 0x000fe200078e00ff */
[----:B------:R-:W-:Y:S06]  /*1890*/  @!P0 BRA `(.L_x_31) ;  /* 0x00000000005c8947 */ /* 0x000fec0003800000 */
[----:B------:R-:W-:Y:S02]  /*18a0*/  FSETP.GTU.FTZ.AND P0, PT, |R0|, +INF , PT ;  /* 0x7f8000000000780b */ /* 0x000fe40003f1c200 */
[----:B------:R-:W-:-:S04]  /*18b0*/  FSETP.GTU.FTZ.AND P1, PT, |R3|, +INF , PT ;  /* 0x7f8000000300780b */ /* 0x000fc80003f3c200 */
[----:B------:R-:W-:-:S13]  /*18c0*/  PLOP3.LUT P0, PT, P0, P1, PT, 0xf8, 0x8f ;  /* 0x00000000008f781c */ /* 0x000fda0000703f70 */
[----:B------:R-:W-:Y:S05]  /*18d0*/  @P0 BRA `(.L_x_32) ;  /* 0x00000004004c0947 */ /* 0x000fea0003800000 */
[----:B------:R-:W-:-:S13]  /*18e0*/  LOP3.LUT P0, RZ, R7, 0x7fffffff, R6, 0xc8, !PT ;  /* 0x7fffffff07ff7812 */ /* 0x000fda000780c806 */
[----:B------:R-:W-:Y:S05]  /*18f0*/  @!P0 BRA `(.L_x_33) ;  /* 0x00000004003c8947 */ /* 0x000fea0003800000 */
[C---:B------:R-:W-:Y:S02]  /*1900*/  FSETP.NEU.FTZ.AND P2, PT, |R0|.reuse, +INF , PT ;  /* 0x7f8000000000780b */ /* 0x040fe40003f5d200 */
[----:B------:R-:W-:Y:S02]  /*1910*/  FSETP.NEU.FTZ.AND P1, PT, |R3|, +INF , PT ;  /* 0x7f8000000300780b */ /* 0x000fe40003f3d200 */
[----:B------:R-:W-:-:S11]  /*1920*/  FSETP.NEU.FTZ.AND P0, PT, |R0|, +INF , PT ;  /* 0x7f8000000000780b */ /* 0x000fd60003f1d200 */
[----:B------:R-:W-:Y:S05]  /*1930*/  @!P1 BRA !P2, `(.L_x_33) ;  /* 0x00000004002c9947 */ /* 0x000fea0005000000 */
[----:B------:R-:W-:-:S04]  /*1940*/  LOP3.LUT P2, RZ, R6, 0x7fffffff, RZ, 0xc0, !PT ;  /* 0x7fffffff06ff7812 */ /* 0x000fc8000784c0ff */
[----:B------:R-:W-:-:S13]  /*1950*/  PLOP3.LUT P1, PT, P1, P2, PT, 0x2f, 0xf2 ;  /* 0x0000000000f2781c */ /* 0x000fda0000f24577 */
[----:B------:R-:W-:Y:S05]  /*1960*/  @P1 BRA `(.L_x_34) ;  /* 0x0000000400181947 */ /* 0x000fea0003800000 */
[----:B------:R-:W-:-:S04]  /*1970*/  LOP3.LUT P1, RZ, R7, 0x7fffffff, RZ, 0xc0, !PT ;  /* 0x7fffffff07ff7812 */ /* 0x000fc8000782c0ff */
[----:B------:R-:W-:-:S13]  /*1980*/  PLOP3.LUT P0, PT, P0, P1, PT, 0x2f, 0xf2 ;  /* 0x0000000000f2781c */ /* 0x000fda0000702577 */
[----:B------:R-:W-:Y:S05]  /*1990*/  @P0 BRA `(.L_x_35) ;  /* 0x0000000400000947 */ /* 0x000fea0003800000 */
[----:B------:R-:W-:Y:S02]  /*19a0*/  ISETP.GE.AND P0, PT, R10, RZ, PT ;  /* 0x000000ff0a00720c */ /* 0x000fe40003f06270 */
[----:B------:R-:W-:-:S11]  /*19b0*/  ISETP.GE.AND P1, PT, R11, RZ, PT ;  /* 0x000000ff0b00720c */ /* 0x000fd60003f26270 */
[----:B------:R-:W-:Y:S01]  /*19c0*/  @P0 MOV R9, RZ ;  /* 0x000000ff00090202 */ /* 0x000fe20000000f00 */
[----:B------:R-:W-:Y:S02]  /*19d0*/  @!P0 IMAD.MOV.U32 R9, RZ, RZ, -0x40 ;  /* 0xffffffc0ff098424 */ /* 0x000fe400078e00ff */
[----:B------:R-:W-:Y:S01]  /*19e0*/  @!P0 FFMA R6, R0, 1.84467440737095516160e+19, RZ ;  /* 0x5f80000000068823 */ /* 0x000fe200000000ff */
[----:B------:R-:W-:Y:S02]  /*19f0*/  @!P1 FFMA R7, R3, 1.84467440737095516160e+19, RZ ;  /* 0x5f80000003079823 */ /* 0x000fe400000000ff */
[----:B------:R-:W-:-:S07]  /*1a00*/  @!P1 IADD3 R9, PT, PT, R9, 0x40, RZ ;  /* 0x0000004009099810 */ /* 0x000fce0007ffe0ff */
.L_x_31:
[----:B------:R-:W-:Y:S01]  /*1a10*/  LEA R0, R5, 0xc0800000, 0x17 ;  /* 0xc080000005007811 */ /* 0x000fe200078eb8ff */
[----:B------:R-:W-:Y:S01]  /*1a20*/  BSSY.RECONVERGENT B2, `(.L_x_36) ;  /* 0x0000036000027945 */ /* 0x000fe20003800200 */
[----:B------:R-:W-:-:S03]  /*1a30*/  IADD3 R4, PT, PT, R4, -0x7f, RZ ;  /* 0xffffff8104047810 */ /* 0x000fc60007ffe0ff */
[----:B------:R-:W-:Y:S02]  /*1a40*/  IMAD.IADD R7, R7, 0x1, -R0 ;  /* 0x0000000107077824 */ /* 0x000fe400078e0a00 */
[C---:B------:R-:W-:Y:S01]  /*1a50*/  IMAD R0, R4.reuse, -0x800000, R6 ;  /* 0xff80000004007824 */ /* 0x040fe200078e0206 */
[----:B------:R-:W-:Y:S01]  /*1a60*/  IADD3 R4, PT, PT, R4, 0x7f, -R5 ;  /* 0x0000007f04047810 */ /* 0x000fe20007ffe805 */
[----:B------:R-:W0:Y:S01]  /*1a70*/  MUFU.RCP R3, R7 ;  /* 0x0000000700037308 */ /* 0x000e220000001000 */
[----:B------:R-:W-:-:S03]  /*1a80*/  FADD.FTZ R11, -R7, -RZ ;  /* 0x800000ff070b7221 */ /* 0x000fc60000010100 */
[----:B------:R-:W-:Y:S02]  /*1a90*/  IMAD.IADD R4, R4, 0x1, R9 ;  /* 0x0000000104047824 */ /* 0x000fe400078e0209 */
[----:B0-----:R-:W-:-:S04]  /*1aa0*/  FFMA R10, R3, R11, 1 ;  /* 0x3f800000030a7423 */ /* 0x001fc8000000000b */
[----:B------:R-:W-:-:S04]  /*1ab0*/  FFMA R10, R3, R10, R3 ;  /* 0x0000000a030a7223 */ /* 0x000fc80000000003 */
[----:B------:R-:W-:-:S04]  /*1ac0*/  FFMA R3, R0, R10, RZ ;  /* 0x0000000a00037223 */ /* 0x000fc800000000ff */
[----:B------:R-:W-:-:S04]  /*1ad0*/  FFMA R6, R11, R3, R0 ;  /* 0x000000030b067223 */ /* 0x000fc80000000000 */
[----:B------:R-:W-:-:S04]  /*1ae0*/  FFMA R13, R10, R6, R3 ;  /* 0x000000060a0d7223 */ /* 0x000fc80000000003 */
[----:B------:R-:W-:-:S04]  /*1af0*/  FFMA R6, R11, R13, R0 ;  /* 0x0000000d0b067223 */ /* 0x000fc80000000000 */
[----:B------:R-:W-:-:S05]  /*1b00*/  FFMA R0, R10, R6, R13 ;  /* 0x000000060a007223 */ /* 0x000fca000000000d */
[----:B------:R-:W-:-:S04]  /*1b10*/  SHF.R.U32.HI R3, RZ, 0x17, R0 ;  /* 0x00000017ff037819 */ /* 0x000fc80000011600 */
[----:B------:R-:W-:-:S04]  /*1b20*/  LOP3.LUT R3, R3, 0xff, RZ, 0xc0, !PT ;  /* 0x000000ff03037812 */ /* 0x000fc800078ec0ff */
[----:B------:R-:W-:-:S05]  /*1b30*/  IADD3 R7, PT, PT, R3, R4, RZ ;  /* 0x0000000403077210 */ /* 0x000fca0007ffe0ff */
[----:B------:R-:W-:-:S05]  /*1b40*/  VIADD R3, R7, 0xffffffff ;  /* 0xffffffff07037836 */ /* 0x000fca0000000000 */
[----:B------:R-:W-:-:S13]  /*1b50*/  ISETP.GE.U32.AND P0, PT, R3, 0xfe, PT ;  /* 0x000000fe0300780c */ /* 0x000fda0003f06070 */
[----:B------:R-:W-:Y:S05]  /*1b60*/  @!P0 BRA `(.L_x_37) ;  /* 0x0000000000808947 */ /* 0x000fea0003800000 */
[----:B------:R-:W-:-:S13]  /*1b70*/  ISETP.GT.AND P0, PT, R7, 0xfe, PT ;  /* 0x000000fe0700780c */ /* 0x000fda0003f04270 */
[----:B------:R-:W-:Y:S05]  /*1b80*/  @P0 BRA `(.L_x_38) ;  /* 0x00000000006c0947 */ /* 0x000fea0003800000 */
[----:B------:R-:W-:-:S13]  /*1b90*/  ISETP.GE.AND P0, PT, R7, 0x1, PT ;  /* 0x000000010700780c */ /* 0x000fda0003f06270 */
[----:B------:R-:W-:Y:S05]  /*1ba0*/  @P0 BRA `(.L_x_39) ;  /* 0x0000000000740947 */ /* 0x000fea0003800000 */
[----:B------:R-:W-:Y:S02]  /*1bb0*/  ISETP.GE.AND P0, PT, R7, -0x18, PT ;  /* 0xffffffe80700780c */ /* 0x000fe40003f06270 */
[----:B------:R-:W-:-:S11]  /*1bc0*/  LOP3.LUT R0, R0, 0x80000000, RZ, 0xc0, !PT ;  /* 0x8000000000007812 */ /* 0x000fd600078ec0ff */
[----:B------:R-:W-:Y:S05]  /*1bd0*/  @!P0 BRA `(.L_x_39) ;  /* 0x0000000000688947 */ /* 0x000fea0003800000 */
[CCC-:B------:R-:W-:Y:S01]  /*1be0*/  FFMA.RZ R3, R10.reuse, R6.reuse, R13.reuse ;  /* 0x000000060a037223 */ /* 0x1c0fe2000000c00d */
[CCC-:B------:R-:W-:Y:S01]  /*1bf0*/  FFMA.RM R4, R10.reuse, R6.reuse, R13.reuse ;  /* 0x000000060a047223 */ /* 0x1c0fe2000000400d */
[C---:B------:R-:W-:Y:S02]  /*1c00*/  ISETP.NE.AND P2, PT, R7.reuse, RZ, PT ;  /* 0x000000ff0700720c */ /* 0x040fe40003f45270 */
[----:B------:R-:W-:Y:S02]  /*1c10*/  ISETP.NE.AND P1, PT, R7, RZ, PT ;  /* 0x000000ff0700720c */ /* 0x000fe40003f25270 */
[----:B------:R-:W-:Y:S01]  /*1c20*/  LOP3.LUT R5, R3, 0x7fffff, RZ, 0xc0, !PT ;  /* 0x007fffff03057812 */ /* 0x000fe200078ec0ff */
[----:B------:R-:W-:Y:S01]  /*1c30*/  FFMA.RP R3, R10, R6, R13 ;  /* 0x000000060a037223 */ /* 0x000fe2000000800d */
[----:B------:R-:W-:Y:S01]  /*1c40*/  IADD3 R6, PT, PT, R7, 0x20, RZ ;  /* 0x0000002007067810 */ /* 0x000fe20007ffe0ff */
[----:B------:R-:W-:Y:S01]  /*1c50*/  IMAD.MOV R7, RZ, RZ, -R7 ;  /* 0x000000ffff077224 */ /* 0x000fe200078e0a07 */
[----:B------:R-:W-:-:S02]  /*1c60*/  LOP3.LUT R5, R5, 0x800000, RZ, 0xfc, !PT ;  /* 0x0080000005057812 */ /* 0x000fc400078efcff */
[----:B------:R-:W-:Y:S02]  /*1c70*/  FSETP.NEU.FTZ.AND P0, PT, R3, R4, PT ;  /* 0x000000040300720b */ /* 0x000fe40003f1d000 */
[----:B------:R-:W-:Y:S02]  /*1c80*/  SHF.L.U32 R6, R5, R6, RZ ;  /* 0x0000000605067219 */ /* 0x000fe400000006ff */
[----:B------:R-:W-:Y:S02]  /*1c90*/  SEL R4, R7, RZ, P2 ;  /* 0x000000ff07047207 */ /* 0x000fe40001000000 */
[----:B------:R-:W-:Y:S02]  /*1ca0*/  ISETP.NE.AND P1, PT, R6, RZ, P1 ;  /* 0x000000ff0600720c */ /* 0x000fe40000f25270 */
[----:B------:R-:W-:Y:S02]  /*1cb0*/  SHF.R.U32.HI R4, RZ, R4, R5 ;  /* 0x00000004ff047219 */ /* 0x000fe40000011605 */
[----:B------:R-:W-:-:S02]  /*1cc0*/  PLOP3.LUT P0, PT, P0, P1, PT, 0xf8, 0x8f ;  /* 0x00000000008f781c */ /* 0x000fc40000703f70 */
[----:B------:R-:W-:Y:S02]  /*1cd0*/  SHF.R.U32.HI R6, RZ, 0x1, R4 ;  /* 0x00000001ff067819 */ /* 0x000fe40000011604 */
[----:B------:R-:W-:-:S04]  /*1ce0*/  SEL R3, RZ, 0x1, !P0 ;  /* 0x00000001ff037807 */ /* 0x000fc80004000000 */
[----:B------:R-:W-:-:S04]  /*1cf0*/  LOP3.LUT R3, R3, 0x1, R6, 0xf8, !PT ;  /* 0x0000000103037812 */ /* 0x000fc800078ef806 */
[----:B------:R-:W-:-:S04]  /*1d00*/  LOP3.LUT R3, R3, R4, RZ, 0xc0, !PT ;  /* 0x0000000403037212 */ /* 0x000fc800078ec0ff */
[----:B------:R-:W-:-:S04]  /*1d10*/  IADD3 R3, PT, PT, R6, R3, RZ ;  /* 0x0000000306037210 */ /* 0x000fc80007ffe0ff */
[----:B------:R-:W-:Y:S01]  /*1d20*/  LOP3.LUT R0, R3, R0, RZ, 0xfc, !PT ;  /* 0x0000000003007212 */ /* 0x000fe200078efcff */
[----:B------:R-:W-:Y:S06]  /*1d30*/  BRA `(.L_x_39) ;  /* 0x0000000000107947 */ /* 0x000fec0003800000 */
.L_x_38:
[----:B------:R-:W-:-:S04]  /*1d40*/  LOP3.LUT R0, R0, 0x80000000, RZ, 0xc0, !PT ;  /* 0x8000000000007812 */ /* 0x000fc800078ec0ff */
[----:B------:R-:W-:Y:S01]  /*1d50*/  LOP3.LUT R0, R0, 0x7f800000, RZ, 0xfc, !PT ;  /* 0x7f80000000007812 */ /* 0x000fe200078efcff */
[----:B------:R-:W-:Y:S06]  /*1d60*/  BRA `(.L_x_39) ;  /* 0x0000000000047947 */ /* 0x000fec0003800000 */
.L_x_37:
[----:B------:R-:W-:-:S07]  /*1d70*/  IMAD R0, R4, 0x800000, R0 ;  /* 0x0080000004007824 */ /* 0x000fce00078e0200 */
.L_x_39:
[----:B------:R-:W-:Y:S05]  /*1d80*/  BSYNC.RECONVERGENT B2 ;  /* 0x0000000000027941 */ /* 0x000fea0003800200 */
.L_x_36:
[----:B------:R-:W-:Y:S05]  /*1d90*/  BRA `(.L_x_40) ;  /* 0x0000000000207947 */ /* 0x000fea0003800000 */
.L_x_35:
[----:B------:R-:W-:-:S04]  /*1da0*/  LOP3.LUT R0, R7, 0x80000000, R6, 0x48, !PT ;  /* 0x8000000007007812 */ /* 0x000fc800078e4806 */
[----:B------:R-:W-:Y:S01]  /*1db0*/  LOP3.LUT R0, R0, 0x7f800000, RZ, 0xfc, !PT ;  /* 0x7f80000000007812 */ /* 0x000fe200078efcff */
[----:B------:R-:W-:Y:S06]  /*1dc0*/  BRA `(.L_x_40) ;  /* 0x0000000000147947 */ /* 0x000fec0003800000 */
.L_x_34:
[----:B------:R-:W-:Y:S01]  /*1dd0*/  LOP3.LUT R0, R7, 0x80000000, R6, 0x48, !PT ;  /* 0x8000000007007812 */ /* 0x000fe200078e4806 */
[----:B------:R-:W-:Y:S06]  /*1de0*/  BRA `(.L_x_40) ;  /* 0x00000000000c7947 */ /* 0x000fec0003800000 */
.L_x_33:
[----:B------:R-:W0:Y:S01]  /*1df0*/  MUFU.RSQ R0, -QNAN ;  /* 0xffc0000000007908 */ /* 0x000e220000001400 */
[----:B------:R-:W-:Y:S05]  /*1e00*/  BRA `(.L_x_40) ;  /* 0x0000000000047947 */ /* 0x000fea0003800000 */
.L_x_32:
[----:B------:R-:W-:-:S07]  /*1e10*/  FADD.FTZ R0, R0, R3 ;  /* 0x0000000300007221 */ /* 0x000fce0000010000 */
.L_x_40:
[----:B------:R-:W-:Y:S05]  /*1e20*/  BSYNC.RECONVERGENT B1 ;  /* 0x0000000000017941 */ /* 0x000fea0003800200 */
.L_x_30:
[----:B------:R-:W-:-:S04]  /*1e30*/  HFMA2 R3, -RZ, RZ, 0, 0 ;  /* 0x00000000ff037431 */ /* 0x000fc800000001ff */
[----:B0-----:R-:W-:Y:S05]  /*1e40*/  RET.REL.NODEC R2 `(_Z7softmaxPfS_S_S_i) ;  /* 0xffffffe0026c7950 */ /* 0x001fea0003c3ffff */
.L_x_41:
[----:B------:R-:W-:-:S00]  /*1e50*/  BRA `(.L_x_41) ;  /* 0xfffffffc00fc7947 */ /* 0x000fc0000383ffff */
[----:B------:R-:W-:-:S00]  /*1e60*/  NOP ;  /* 0x0000000000007918 */ /* 0x000fc00000000000 */
        /* <DEDUP_REMOVED lines=9> */
.L_x_42:


//--------------------- .nv.shared._Z7softmaxPfS_S_S_i --------------------------
	.section	.nv.shared._Z7softmaxPfS_S_S_i,"aw",@nobits
	.sectionflags	@""
	.align	4
.nv.shared._Z7softmaxPfS_S_S_i:
	.zero		9472


//--------------------- .nv.shared.reserved.0     --------------------------
	.section	.nv.shared.reserved.0,"aw",@nobits
	.weak		__nv_reservedSMEM_offset_0_alias
	.size		__nv_reservedSMEM_offset_0_alias, 0, 64
	.other		__nv_reservedSMEM_offset_0_alias,@"STO_CUDA_RESERVED_SHARED STV_DEFAULT"
__nv_reservedSMEM_offset_0_alias:
	.zero		0
	.zero		64


//--------------------- .nv.constant0._Z7softmaxPfS_S_S_i --------------------------
	.section	.nv.constant0._Z7softmaxPfS_S_S_i,"a",@progbits
	.sectionflags	@""
	.align	4
.nv.constant0._Z7softmaxPfS_S_S_i:
	.zero		932


//--------------------- SYMBOLS --------------------------

	.type		.nv.reservedSmem.offset0,@object
	.size		.nv.reservedSmem.offset0,0x4
	.type		.nv.reservedSmem.cap,@object
	.size		.nv.reservedSmem.cap,0x4
